	.target	sm_100a

	.elftype	@"ET_EXEC"


//--------------------- .note.nv.tkinfo           --------------------------
	.section	.note.nv.tkinfo,"",@"SHT_NOTE"
	.sectionflags	@"SHF_NOTE_NV_TKINFO"
	.tkinfo
        /*0018*/ 	.word	0x00000002
        /*0030*/ 	.string	""
        /*0030*/ 	.string	"ptxas"
        /*0030*/ 	.string	"Cuda compilation tools, release 13.0, V13.0.88"
        /*0030*/ 	.string	"Build cuda_13.0.r13.0/compiler.36424714_0"
        /*0030*/ 	.string	"-arch sm_100a -m 64 "



//--------------------- .note.nv.cuinfo           --------------------------
	.section	.note.nv.cuinfo,"",@"SHT_NOTE"
	.sectionflags	@"SHF_NOTE_NV_CUINFO"
        /*0018*/ 	.short	0x0002
        /*001a*/ 	.short	0x0064
        /*001c*/ 	.short	0x0082
	.zero		2


//--------------------- .nv.info                  --------------------------
	.section	.nv.info,"",@"SHT_CUDA_INFO"
	.align	4


	//----- nvinfo : EIATTR_REGCOUNT
	.align		4
        /*0000*/ 	.byte	0x04, 0x2f
        /*0002*/ 	.short	(.L_19 - .L_18)
	.align		4
.L_18:
        /*0004*/ 	.word	index@(_ZN7cutlass13device_kernelINS_4gemm6kernel13GemmUniversalIN4cute5tupleIJiiiiEEENS1_10collective13CollectiveMmaINS1_35MainloopSm100TmaUmmaWarpSpecializedILi3ELi2ELi4ENS5_IJNS4_1CILi1EEESB_SB_EEEEENS5_IJNSA_ILi128EEESE_NSA_ILi64EEEEEENS_10tfloat32_tENS5_IJlSB_lEEESH_SI_NS4_8TiledMMAINS4_8MMA_AtomIJNS4_17SM100_MMA_TF32_SSISH_SH_fLi128ELi128ELNS4_4UMMA5MajorE0ELSN_0ELNSM_7ScaleInE0ELSO_0EEEEEENS4_6LayoutISC_NS5_IJNSA_ILi0EEESS_SS_EEEEENS5_IJNS4_10UnderscoreESV_SV_EEEEENS4_13SM90_TMA_LOADENS4_14ComposedLayoutINS4_7SwizzleILi3ELi4ELi3EEENS4_18smem_ptr_flag_bitsILi32EEENSR_INS5_IJNSA_ILi8EEENSA_ILi32EEEEEENS5_IJS15_SB_EEEEEEEvNS4_8identityESY_S19_vS1A_EENS_8epilogue10collective18CollectiveEpilogueINS1C_23Sm100TmaWarpSpecializedILi4ELi2ELi16ELb1ELb0EEEJSG_NS5_IJNSR_ISE_SB_EENSR_INSA_ILi16EEESB_EEEEESH_SI_SH_SI_NS1C_6fusion15FusionCallbacksIS1G_NS1L_17LinearCombinationISH_fSH_fLNS_15FloatRoundStyleE2EEESG_S1K_JEEENS4_5SM1004TMEM4LOAD26SM100_TMEM_LOAD_32dp32b16xESY_NSZ_INS10_ILi2ELi4ELi3EEES13_NSR_INS5_IJS14_S1I_EEENS5_IJS1I_SB_EEEEEEENS4_39AutoVectorizingCopyWithAssumedAlignmentILi128EEENS4_14SM90_TMA_STOREES1Z_S21_S21_EEEvvEEEEvNT_6ParamsE)
        /*0008*/ 	.word	0x00000060


	//----- nvinfo : EIATTR_FRAME_SIZE
	.align		4
.L_19:
        /*000c*/ 	.byte	0x04, 0x11
        /*000e*/ 	.short	(.L_21 - .L_20)
	.align		4
.L_20:
        /*0010*/ 	.word	index@($__internal_2_$__cuda_sm10x_tcgen05_guardrail_trap_unallocated_columns_being_dealloced)
        /*0014*/ 	.word	0x00000000


	//----- nvinfo : EIATTR_FRAME_SIZE
	.align		4
.L_21:
        /*0018*/ 	.byte	0x04, 0x11
        /*001a*/ 	.short	(.L_23 - .L_22)
	.align		4
.L_22:
        /*001c*/ 	.word	index@($__internal_1_$__cuda_sm10x_tcgen05_guardrail_trap_phase_invalid_during_alloc)
        /*0020*/ 	.word	0x00000000


	//----- nvinfo : EIATTR_FRAME_SIZE
	.align		4
.L_23:
        /*0024*/ 	.byte	0x04, 0x11
        /*0026*/ 	.short	(.L_25 - .L_24)
	.align		4
.L_24:
        /*0028*/ 	.word	index@($__internal_0_$__cuda_sm10x_tcgen05_guardrail_trap_col_being_dealloced_not_returned_by_alloc)
        /*002c*/ 	.word	0x00000000


	//----- nvinfo : EIATTR_FRAME_SIZE
	.align		4
.L_25:
        /*0030*/ 	.byte	0x04, 0x11
        /*0032*/ 	.short	(.L_27 - .L_26)
	.align		4
.L_26:
        /*0034*/ 	.word	index@(_ZN7cutlass13device_kernelINS_4gemm6kernel13GemmUniversalIN4cute5tupleIJiiiiEEENS1_10collective13CollectiveMmaINS1_35MainloopSm100TmaUmmaWarpSpecializedILi3ELi2ELi4ENS5_IJNS4_1CILi1EEESB_SB_EEEEENS5_IJNSA_ILi128EEESE_NSA_ILi64EEEEEENS_10tfloat32_tENS5_IJlSB_lEEESH_SI_NS4_8TiledMMAINS4_8MMA_AtomIJNS4_17SM100_MMA_TF32_SSISH_SH_fLi128ELi128ELNS4_4UMMA5MajorE0ELSN_0ELNSM_7ScaleInE0ELSO_0EEEEEENS4_6LayoutISC_NS5_IJNSA_ILi0EEESS_SS_EEEEENS5_IJNS4_10UnderscoreESV_SV_EEEEENS4_13SM90_TMA_LOADENS4_14ComposedLayoutINS4_7SwizzleILi3ELi4ELi3EEENS4_18smem_ptr_flag_bitsILi32EEENSR_INS5_IJNSA_ILi8EEENSA_ILi32EEEEEENS5_IJS15_SB_EEEEEEEvNS4_8identityESY_S19_vS1A_EENS_8epilogue10collective18CollectiveEpilogueINS1C_23Sm100TmaWarpSpecializedILi4ELi2ELi16ELb1ELb0EEEJSG_NS5_IJNSR_ISE_SB_EENSR_INSA_ILi16EEESB_EEEEESH_SI_SH_SI_NS1C_6fusion15FusionCallbacksIS1G_NS1L_17LinearCombinationISH_fSH_fLNS_15FloatRoundStyleE2EEESG_S1K_JEEENS4_5SM1004TMEM4LOAD26SM100_TMEM_LOAD_32dp32b16xESY_NSZ_INS10_ILi2ELi4ELi3EEES13_NSR_INS5_IJS14_S1I_EEENS5_IJS1I_SB_EEEEEEENS4_39AutoVectorizingCopyWithAssumedAlignmentILi128EEENS4_14SM90_TMA_STOREES1Z_S21_S21_EEEvvEEEEvNT_6ParamsE)
        /*0038*/ 	.word	0x00000000


	//----- nvinfo : EIATTR_MIN_STACK_SIZE
	.align		4
.L_27:
        /*003c*/ 	.byte	0x04, 0x12
        /*003e*/ 	.short	(.L_29 - .L_28)
	.align		4
.L_28:
        /*0040*/ 	.word	index@(_ZN7cutlass13device_kernelINS_4gemm6kernel13GemmUniversalIN4cute5tupleIJiiiiEEENS1_10collective13CollectiveMmaINS1_35MainloopSm100TmaUmmaWarpSpecializedILi3ELi2ELi4ENS5_IJNS4_1CILi1EEESB_SB_EEEEENS5_IJNSA_ILi128EEESE_NSA_ILi64EEEEEENS_10tfloat32_tENS5_IJlSB_lEEESH_SI_NS4_8TiledMMAINS4_8MMA_AtomIJNS4_17SM100_MMA_TF32_SSISH_SH_fLi128ELi128ELNS4_4UMMA5MajorE0ELSN_0ELNSM_7ScaleInE0ELSO_0EEEEEENS4_6LayoutISC_NS5_IJNSA_ILi0EEESS_SS_EEEEENS5_IJNS4_10UnderscoreESV_SV_EEEEENS4_13SM90_TMA_LOADENS4_14ComposedLayoutINS4_7SwizzleILi3ELi4ELi3EEENS4_18smem_ptr_flag_bitsILi32EEENSR_INS5_IJNSA_ILi8EEENSA_ILi32EEEEEENS5_IJS15_SB_EEEEEEEvNS4_8identityESY_S19_vS1A_EENS_8epilogue10collective18CollectiveEpilogueINS1C_23Sm100TmaWarpSpecializedILi4ELi2ELi16ELb1ELb0EEEJSG_NS5_IJNSR_ISE_SB_EENSR_INSA_ILi16EEESB_EEEEESH_SI_SH_SI_NS1C_6fusion15FusionCallbacksIS1G_NS1L_17LinearCombinationISH_fSH_fLNS_15FloatRoundStyleE2EEESG_S1K_JEEENS4_5SM1004TMEM4LOAD26SM100_TMEM_LOAD_32dp32b16xESY_NSZ_INS10_ILi2ELi4ELi3EEES13_NSR_INS5_IJS14_S1I_EEENS5_IJS1I_SB_EEEEEEENS4_39AutoVectorizingCopyWithAssumedAlignmentILi128EEENS4_14SM90_TMA_STOREES1Z_S21_S21_EEEvvEEEEvNT_6ParamsE)
        /*0044*/ 	.word	0x00000000
.L_29:


//--------------------- .nv.compat                --------------------------
	.section	.nv.compat,"",@"SHT_CUDA_COMPAT_INFO"
	.align	4
        /*0000*/ 	.byte	0x02, 0x09, 0x01, 0x00, 0x02, 0x02, 0x02, 0x00, 0x02, 0x05, 0x05, 0x00, 0x03, 0x07, 0x01, 0x01
        /*0010*/ 	.byte	0x02, 0x03, 0x01, 0x00, 0x02, 0x06, 0x01, 0x00, 0x04, 0x0b, 0x08, 0x00, 0x09, 0x00, 0x00, 0x00
        /*0020*/ 	.byte	0x00, 0x00, 0x00, 0x00


//--------------------- .nv.info._ZN7cutlass13device_kernelINS_4gemm6kernel13GemmUniversalIN4cute5tupleIJiiiiEEENS1_10collective13CollectiveMmaINS1_35MainloopSm100TmaUmmaWarpSpecializedILi3ELi2ELi4ENS5_IJNS4_1CILi1EEESB_SB_EEEEENS5_IJNSA_ILi128EEESE_NSA_ILi64EEEEEENS_10tfloat32_tENS5_IJlSB_lEEESH_SI_NS4_8TiledMMAINS4_8MMA_AtomIJNS4_17SM100_MMA_TF32_SSISH_SH_fLi128ELi128ELNS4_4UMMA5MajorE0ELSN_0ELNSM_7ScaleInE0ELSO_0EEEEEENS4_6LayoutISC_NS5_IJNSA_ILi0EEESS_SS_EEEEENS5_IJNS4_10UnderscoreESV_SV_EEEEENS4_13SM90_TMA_LOADENS4_14ComposedLayoutINS4_7SwizzleILi3ELi4ELi3EEENS4_18smem_ptr_flag_bitsILi32EEENSR_INS5_IJNSA_ILi8EEENSA_ILi32EEEEEENS5_IJS15_SB_EEEEEEEvNS4_8identityESY_S19_vS1A_EENS_8epilogue10collective18CollectiveEpilogueINS1C_23Sm100TmaWarpSpecializedILi4ELi2ELi16ELb1ELb0EEEJSG_NS5_IJNSR_ISE_SB_EENSR_INSA_ILi16EEESB_EEEEESH_SI_SH_SI_NS1C_6fusion15FusionCallbacksIS1G_NS1L_17LinearCombinationISH_fSH_fLNS_15FloatRoundStyleE2EEESG_S1K_JEEENS4_5SM1004TMEM4LOAD26SM100_TMEM_LOAD_32dp32b16xESY_NSZ_INS10_ILi2ELi4ELi3EEES13_NSR_INS5_IJS14_S1I_EEENS5_IJS1I_SB_EEEEEEENS4_39AutoVectorizingCopyWithAssumedAlignmentILi128EEENS4_14SM90_TMA_STOREES1Z_S21_S21_EEEvvEEEEvNT_6ParamsE --------------------------
	.section	.nv.info._ZN7cutlass13device_kernelINS_4gemm6kernel13GemmUniversalIN4cute5tupleIJiiiiEEENS1_10collective13CollectiveMmaINS1_35MainloopSm100TmaUmmaWarpSpecializedILi3ELi2ELi4ENS5_IJNS4_1CILi1EEESB_SB_EEEEENS5_IJNSA_ILi128EEESE_NSA_ILi64EEEEEENS_10tfloat32_tENS5_IJlSB_lEEESH_SI_NS4_8TiledMMAINS4_8MMA_AtomIJNS4_17SM100_MMA_TF32_SSISH_SH_fLi128ELi128ELNS4_4UMMA5MajorE0ELSN_0ELNSM_7ScaleInE0ELSO_0EEEEEENS4_6LayoutISC_NS5_IJNSA_ILi0EEESS_SS_EEEEENS5_IJNS4_10UnderscoreESV_SV_EEEEENS4_13SM90_TMA_LOADENS4_14ComposedLayoutINS4_7SwizzleILi3ELi4ELi3EEENS4_18smem_ptr_flag_bitsILi32EEENSR_INS5_IJNSA_ILi8EEENSA_ILi32EEEEEENS5_IJS15_SB_EEEEEEEvNS4_8identityESY_S19_vS1A_EENS_8epilogue10collective18CollectiveEpilogueINS1C_23Sm100TmaWarpSpecializedILi4ELi2ELi16ELb1ELb0EEEJSG_NS5_IJNSR_ISE_SB_EENSR_INSA_ILi16EEESB_EEEEESH_SI_SH_SI_NS1C_6fusion15FusionCallbacksIS1G_NS1L_17LinearCombinationISH_fSH_fLNS_15FloatRoundStyleE2EEESG_S1K_JEEENS4_5SM1004TMEM4LOAD26SM100_TMEM_LOAD_32dp32b16xESY_NSZ_INS10_ILi2ELi4ELi3EEES13_NSR_INS5_IJS14_S1I_EEENS5_IJS1I_SB_EEEEEEENS4_39AutoVectorizingCopyWithAssumedAlignmentILi128EEENS4_14SM90_TMA_STOREES1Z_S21_S21_EEEvvEEEEvNT_6ParamsE,"",@"SHT_CUDA_INFO"
	.sectionflags	@""
	.align	4


	//----- nvinfo : EIATTR_CUDA_API_VERSION
	.align		4
        /*0000*/ 	.byte	0x04, 0x37
        /*0002*/ 	.short	(.L_31 - .L_30)
.L_30:
        /*0004*/ 	.word	0x00000082


	//----- nvinfo : EIATTR_KPARAM_INFO
	.align		4
.L_31:
        /*0008*/ 	.byte	0x04, 0x17
        /*000a*/ 	.short	(.L_33 - .L_32)
.L_32:
        /*000c*/ 	.word	0x00000000
        /*0010*/ 	.short	0x0000
        /*0012*/ 	.short	0x0000
        /*0014*/ 	.byte	0x00, 0xf0, 0x01, 0x20


	//----- nvinfo : EIATTR_AT_ENTRY_FRAGMENTS
	.align		4
.L_33:
        /*0018*/ 	.byte	0x04, 0x4f
        /*001a*/ 	.short	(.L_35 - .L_34)


	//   ....[0]....
.L_34:
        /*001c*/ 	.word	0x00000006


	//----- nvinfo : EIATTR_RESERVED_SMEM_USED
	.align		4
.L_35:
        /*0020*/ 	.byte	0x01, 0x41
	.zero		2


	//----- nvinfo : EIATTR_SPARSE_MMA_MASK
	.align		4
        /*0024*/ 	.byte	0x03, 0x50
        /*0026*/ 	.short	0x0000


	//----- nvinfo : EIATTR_TCGEN05_1CTA_USED
	.align		4
        /*0028*/ 	.byte	0x01, 0x51
	.zero		2


	//----- nvinfo : EIATTR_MAXREG_COUNT
	.align		4
        /*002c*/ 	.byte	0x03, 0x1b
        /*002e*/ 	.short	0x00ff


	//----- nvinfo : EIATTR_NUM_BARRIERS
	.align		4
        /*0030*/ 	.byte	0x02, 0x4c
        /*0032*/ 	.byte	0x07
	.zero		1


	//----- nvinfo : EIATTR_EXTERNS
	.align		4
        /*0034*/ 	.byte	0x04, 0x0f
        /*0036*/ 	.short	(.L_37 - .L_36)


	//   ....[0]....
	.align		4
.L_36:
        /*0038*/ 	.word	index@(__assertfail)


	//----- nvinfo : EIATTR_MERCURY_ISA_VERSION
	.align		4
.L_37:
        /*003c*/ 	.byte	0x03, 0x5f
        /*003e*/ 	.short	0x0101


	//----- nvinfo : EIATTR_INT_WARP_WIDE_INSTR_OFFSETS
	.align		4
        /*0040*/ 	.byte	0x04, 0x31
        /*0042*/ 	.short	(.L_39 - .L_38)


	//   ....[0]....
.L_38:
        /*0044*/ 	.word	0x00001f10


	//   ....[1]....
        /*0048*/ 	.word	0x00003a90


	//   ....[2]....
        /*004c*/ 	.word	0x00003ab0


	//   ....[3]....
        /*0050*/ 	.word	0x00003ae0


	//   ....[4]....
        /*0054*/ 	.word	0x00004410


	//   ....[5]....
        /*0058*/ 	.word	0x00004480


	//   ....[6]....
        /*005c*/ 	.word	0x00004570


	//   ....[7]....
        /*0060*/ 	.word	0x000045f0


	//   ....[8]....
        /*0064*/ 	.word	0x000046e0


	//   ....[9]....
        /*0068*/ 	.word	0x00004760


	//   ....[10]....
        /*006c*/ 	.word	0x00004860


	//   ....[11]....
        /*0070*/ 	.word	0x000048f0


	//   ....[12]....
        /*0074*/ 	.word	0x000049f0


	//   ....[13]....
        /*0078*/ 	.word	0x00004ad0


	//   ....[14]....
        /*007c*/ 	.word	0x00004b70


	//   ....[15]....
        /*0080*/ 	.word	0x00004c60


	//   ....[16]....
        /*0084*/ 	.word	0x00004d00


	//   ....[17]....
        /*0088*/ 	.word	0x00004e10


	//   ....[18]....
        /*008c*/ 	.word	0x00004f70


	//   ....[19]....
        /*0090*/ 	.word	0x000050c0


	//----- nvinfo : EIATTR_COOP_GROUP_MASK_REGIDS
	.align		4
.L_39:
        /*0094*/ 	.byte	0x04, 0x29
        /*0096*/ 	.short	(.L_41 - .L_40)


	//   ....[0]....
.L_40:
        /*0098*/ 	.word	0xffffffff


	//   ....[1]....
        /*009c*/ 	.word	0xffffffff


	//   ....[2]....
        /*00a0*/ 	.word	0xffffffff


	//   ....[3]....
        /*00a4*/ 	.word	0xffffffff


	//   ....[4]....
        /*00a8*/ 	.word	0xffffffff


	//   ....[5]....
        /*00ac*/ 	.word	0xffffffff


	//   ....[6]....
        /*00b0*/ 	.word	0xffffffff


	//   ....[7]....
        /*00b4*/ 	.word	0xffffffff


	//   ....[8]....
        /*00b8*/ 	.word	0xffffffff


	//   ....[9]....
        /*00bc*/ 	.word	0xffffffff


	//   ....[10]....
        /*00c0*/ 	.word	0xffffffff


	//   ....[11]....
        /*00c4*/ 	.word	0xffffffff


	//   ....[12]....
        /*00c8*/ 	.word	0xffffffff


	//----- nvinfo : EIATTR_COOP_GROUP_INSTR_OFFSETS
	.align		4
.L_41:
        /*00cc*/ 	.byte	0x04, 0x28
        /*00ce*/ 	.short	(.L_43 - .L_42)


	//   ....[0]....
.L_42:
        /*00d0*/ 	.word	0x00000090


	//   ....[1]....
        /*00d4*/ 	.word	0x000004d0


	//   ....[2]....
        /*00d8*/ 	.word	0x00000620


	//   ....[3]....
        /*00dc*/ 	.word	0x000007c0


	//   ....[4]....
        /*00e0*/ 	.word	0x000008c0


	//   ....[5]....
        /*00e4*/ 	.word	0x00000a30


	//   ....[6]....
        /*00e8*/ 	.word	0x00000bd0


	//   ....[7]....
        /*00ec*/ 	.word	0x00001df0


	//   ....[8]....
        /*00f0*/ 	.word	0x00002b40


	//   ....[9]....
        /*00f4*/ 	.word	0x00002d50


	//   ....[10]....
        /*00f8*/ 	.word	0x00002d80


	//   ....[11]....
        /*00fc*/ 	.word	0x00003970


	//   ....[12]....
        /*0100*/ 	.word	0x00003ba0


	//----- nvinfo : EIATTR_VRC_CTA_INIT_COUNT
	.align		4
.L_43:
        /*0104*/ 	.byte	0x02, 0x4a
        /*0106*/ 	.byte	0x80
	.zero		1


	//----- nvinfo : EIATTR_SYSCALL_OFFSETS
	.align		4
        /*0108*/ 	.byte	0x04, 0x46
        /*010a*/ 	.short	(.L_45 - .L_44)


	//   ....[0]....
.L_44:
        /*010c*/ 	.word	0x00005b30


	//   ....[1]....
        /*0110*/ 	.word	0x00005c20


	//   ....[2]....
        /*0114*/ 	.word	0x00006380


	//   ....[3]....
        /*0118*/ 	.word	0x00006d00


	//   ....[4]....
        /*011c*/ 	.word	0x00007650


	//   ....[5]....
        /*0120*/ 	.word	0x00007ff0


	//   ....[6]....
        /*0124*/ 	.word	0x00008990


	//   ....[7]....
        /*0128*/ 	.word	0x00009360


	//   ....[8]....
        /*012c*/ 	.word	0x00009d00


	//   ....[9]....
        /*0130*/ 	.word	0x0000a650


	//----- nvinfo : EIATTR_MBARRIER_INSTR_OFFSETS
	.align		4
.L_45:
        /*0134*/ 	.byte	0x04, 0x39
        /*0136*/ 	.short	(.L_47 - .L_46)


	//   ....[0]....
.L_46:
        /*0138*/ 	.word	0x000005b0
        /*013c*/ 	.word	0x000000ff
        /*0140*/ 	.word	0x00000000
        /*0144*/ 	.short	0x0100
        /*0146*/ 	.byte	0x05
	.zero		1


	//   ....[1]....
        /*0148*/ 	.word	0x000005c0
        /*014c*/ 	.word	0x000000ff
        /*0150*/ 	.word	0x00000018
        /*0154*/ 	.short	0x0100
        /*0156*/ 	.byte	0x05
	.zero		1


	//   ....[2]....
        /*0158*/ 	.word	0x000005d0
        /*015c*/ 	.word	0x000000ff
        /*0160*/ 	.word	0x00000008
        /*0164*/ 	.short	0x0100
        /*0166*/ 	.byte	0x05
	.zero		1


	//   ....[3]....
        /*0168*/ 	.word	0x000005e0
        /*016c*/ 	.word	0x000000ff
        /*0170*/ 	.word	0x00000020
        /*0174*/ 	.short	0x0100
        /*0176*/ 	.byte	0x05
	.zero		1


	//   ....[4]....
        /*0178*/ 	.word	0x000005f0
        /*017c*/ 	.word	0x000000ff
        /*0180*/ 	.word	0x00000010
        /*0184*/ 	.short	0x0100
        /*0186*/ 	.byte	0x05
	.zero		1


	//   ....[5]....
        /*0188*/ 	.word	0x00000600
        /*018c*/ 	.word	0x000000ff
        /*0190*/ 	.word	0x00000028
        /*0194*/ 	.short	0x0100
        /*0196*/ 	.byte	0x05
	.zero		1


	//   ....[6]....
        /*0198*/ 	.word	0x00000730
        /*019c*/ 	.word	0x000000ff
        /*01a0*/ 	.word	0x00000030
        /*01a4*/ 	.short	0x0100
        /*01a6*/ 	.byte	0x07
	.zero		1


	//   ....[7]....
        /*01a8*/ 	.word	0x00000740
        /*01ac*/ 	.word	0x000000ff
        /*01b0*/ 	.word	0x00000050
        /*01b4*/ 	.short	0x0100
        /*01b6*/ 	.byte	0x07
	.zero		1


	//   ....[8]....
        /*01b8*/ 	.word	0x00000750
        /*01bc*/ 	.word	0x000000ff
        /*01c0*/ 	.word	0x00000038
        /*01c4*/ 	.short	0x0100
        /*01c6*/ 	.byte	0x07
	.zero		1


	//   ....[9]....
        /*01c8*/ 	.word	0x00000760
        /*01cc*/ 	.word	0x000000ff
        /*01d0*/ 	.word	0x00000058
        /*01d4*/ 	.short	0x0100
        /*01d6*/ 	.byte	0x07
	.zero		1


	//   ....[10]....
        /*01d8*/ 	.word	0x00000770
        /*01dc*/ 	.word	0x000000ff
        /*01e0*/ 	.word	0x00000040
        /*01e4*/ 	.short	0x0100
        /*01e6*/ 	.byte	0x07
	.zero		1


	//   ....[11]....
        /*01e8*/ 	.word	0x00000780
        /*01ec*/ 	.word	0x000000ff
        /*01f0*/ 	.word	0x00000060
        /*01f4*/ 	.short	0x0100
        /*01f6*/ 	.byte	0x07
	.zero		1


	//   ....[12]....
        /*01f8*/ 	.word	0x00000790
        /*01fc*/ 	.word	0x000000ff
        /*0200*/ 	.word	0x00000048
        /*0204*/ 	.short	0x0100
        /*0206*/ 	.byte	0x07
	.zero		1


	//   ....[13]....
        /*0208*/ 	.word	0x000007a0
        /*020c*/ 	.word	0x000000ff
        /*0210*/ 	.word	0x00000068
        /*0214*/ 	.short	0x0100
        /*0216*/ 	.byte	0x07
	.zero		1


	//   ....[14]....
        /*0218*/ 	.word	0x00000890
        /*021c*/ 	.word	0x000000ff
        /*0220*/ 	.word	0x00000070
        /*0224*/ 	.short	0x0100
        /*0226*/ 	.byte	0x05
	.zero		1


	//   ....[15]....
        /*0228*/ 	.word	0x000008a0
        /*022c*/ 	.word	0x000000ff
        /*0230*/ 	.word	0x00000078
        /*0234*/ 	.short	0x0100
        /*0236*/ 	.byte	0x05
	.zero		1


	//   ....[16]....
        /*0238*/ 	.word	0x000009e0
        /*023c*/ 	.word	0x000000ff
        /*0240*/ 	.word	0x00000080
        /*0244*/ 	.short	0x0100
        /*0246*/ 	.byte	0x05
	.zero		1


	//   ....[17]....
        /*0248*/ 	.word	0x000009f0
        /*024c*/ 	.word	0x000000ff
        /*0250*/ 	.word	0x00000090
        /*0254*/ 	.short	0x0100
        /*0256*/ 	.byte	0x05
	.zero		1


	//   ....[18]....
        /*0258*/ 	.word	0x00000a00
        /*025c*/ 	.word	0x000000ff
        /*0260*/ 	.word	0x00000088
        /*0264*/ 	.short	0x0100
        /*0266*/ 	.byte	0x05
	.zero		1


	//   ....[19]....
        /*0268*/ 	.word	0x00000a10
        /*026c*/ 	.word	0x000000ff
        /*0270*/ 	.word	0x00000098
        /*0274*/ 	.short	0x0100
        /*0276*/ 	.byte	0x05
	.zero		1


	//   ....[20]....
        /*0278*/ 	.word	0x00000b40
        /*027c*/ 	.word	0x000000ff
        /*0280*/ 	.word	0x000000a0
        /*0284*/ 	.short	0x0100
        /*0286*/ 	.byte	0x07
	.zero		1


	//   ....[21]....
        /*0288*/ 	.word	0x00000b50
        /*028c*/ 	.word	0x000000ff
        /*0290*/ 	.word	0x000000c0
        /*0294*/ 	.short	0x0100
        /*0296*/ 	.byte	0x07
	.zero		1


	//   ....[22]....
        /*0298*/ 	.word	0x00000b60
        /*029c*/ 	.word	0x000000ff
        /*02a0*/ 	.word	0x000000a8
        /*02a4*/ 	.short	0x0100
        /*02a6*/ 	.byte	0x07
	.zero		1


	//   ....[23]....
        /*02a8*/ 	.word	0x00000b70
        /*02ac*/ 	.word	0x000000ff
        /*02b0*/ 	.word	0x000000c8
        /*02b4*/ 	.short	0x0100
        /*02b6*/ 	.byte	0x07
	.zero		1


	//   ....[24]....
        /*02b8*/ 	.word	0x00000b80
        /*02bc*/ 	.word	0x000000ff
        /*02c0*/ 	.word	0x000000b0
        /*02c4*/ 	.short	0x0100
        /*02c6*/ 	.byte	0x07
	.zero		1


	//   ....[25]....
        /*02c8*/ 	.word	0x00000b90
        /*02cc*/ 	.word	0x000000ff
        /*02d0*/ 	.word	0x000000d0
        /*02d4*/ 	.short	0x0100
        /*02d6*/ 	.byte	0x07
	.zero		1


	//   ....[26]....
        /*02d8*/ 	.word	0x00000ba0
        /*02dc*/ 	.word	0x000000ff
        /*02e0*/ 	.word	0x000000b8
        /*02e4*/ 	.short	0x0100
        /*02e6*/ 	.byte	0x07
	.zero		1


	//   ....[27]....
        /*02e8*/ 	.word	0x00000bb0
        /*02ec*/ 	.word	0x000000ff
        /*02f0*/ 	.word	0x000000d8
        /*02f4*/ 	.short	0x0100
        /*02f6*/ 	.byte	0x07
	.zero		1


	//   ....[28]....
        /*02f8*/ 	.word	0x00000ca0
        /*02fc*/ 	.word	0x000000ff
        /*0300*/ 	.word	0x000000e0
        /*0304*/ 	.short	0x0100
        /*0306*/ 	.byte	0x05
	.zero		1


	//   ....[29]....
        /*0308*/ 	.word	0x00000cb0
        /*030c*/ 	.word	0x000000ff
        /*0310*/ 	.word	0x000000f0
        /*0314*/ 	.short	0x0100
        /*0316*/ 	.byte	0x05
	.zero		1


	//   ....[30]....
        /*0318*/ 	.word	0x00000cc0
        /*031c*/ 	.word	0x000000ff
        /*0320*/ 	.word	0x000000e8
        /*0324*/ 	.short	0x0100
        /*0326*/ 	.byte	0x05
	.zero		1


	//   ....[31]....
        /*0328*/ 	.word	0x00000cd0
        /*032c*/ 	.word	0x000000ff
        /*0330*/ 	.word	0x000000f8
        /*0334*/ 	.short	0x0100
        /*0336*/ 	.byte	0x05
	.zero		1


	//   ....[32]....
        /*0338*/ 	.word	0x000015b0
        /*033c*/ 	.word	0x00000003
        /*0340*/ 	.word	0x000000f0
        /*0344*/ 	.short	0x010a
        /*0346*/ 	.byte	0xff
	.zero		1


	//   ....[33]....
        /*0348*/ 	.word	0x000015e0
        /*034c*/ 	.word	0x00000003
        /*0350*/ 	.word	0x000000e0
        /*0354*/ 	.short	0x0101
        /*0356*/ 	.byte	0xff
	.zero		1


	//   ....[34]....
        /*0358*/ 	.word	0x000016b0
        /*035c*/ 	.word	0x000000ff
        /*0360*/ 	.word	0x00000018
        /*0364*/ 	.short	0x010a
        /*0366*/ 	.byte	0x08
	.zero		1


	//   ....[35]....
        /*0368*/ 	.word	0x00001750
        /*036c*/ 	.word	0x000000ff
        /*0370*/ 	.word	0x00000018
        /*0374*/ 	.short	0x010a
        /*0376*/ 	.byte	0x21
	.zero		1


	//   ....[36]....
        /*0378*/ 	.word	0x000018a0
        /*037c*/ 	.word	0x000000ff
        /*0380*/ 	.word	0x00000018
        /*0384*/ 	.short	0x010a
        /*0386*/ 	.byte	0x08
	.zero		1


	//   ....[37]....
        /*0388*/ 	.word	0x00001a60
        /*038c*/ 	.word	0x000000ff
        /*0390*/ 	.word	0x00000078
        /*0394*/ 	.short	0x0101
        /*0396*/ 	.byte	0x04
	.zero		1


	//   ....[38]....
        /*0398*/ 	.word	0x00001a80
        /*039c*/ 	.word	0x000000ff
        /*03a0*/ 	.word	0x00000018
        /*03a4*/ 	.short	0x010a
        /*03a6*/ 	.byte	0x08
	.zero		1


	//   ....[39]....
        /*03a8*/ 	.word	0x00001b00
        /*03ac*/ 	.word	0x000000ff
        /*03b0*/ 	.word	0x00000018
        /*03b4*/ 	.short	0x010a
        /*03b6*/ 	.byte	0x21
	.zero		1


	//   ....[40]....
        /*03b8*/ 	.word	0x00001c50
        /*03bc*/ 	.word	0x000000ff
        /*03c0*/ 	.word	0x00000018
        /*03c4*/ 	.short	0x010a
        /*03c6*/ 	.byte	0x08
	.zero		1


	//   ....[41]....
        /*03c8*/ 	.word	0x00001e20
        /*03cc*/ 	.word	0x00000002
        /*03d0*/ 	.word	0x00000080
        /*03d4*/ 	.short	0x010a
        /*03d6*/ 	.byte	0xff
	.zero		1


	//   ....[42]....
        /*03d8*/ 	.word	0x00001ee0
        /*03dc*/ 	.word	0x00000002
        /*03e0*/ 	.word	0x00000000
        /*03e4*/ 	.short	0x0101
        /*03e6*/ 	.byte	0xff
	.zero		1


	//   ....[43]....
        /*03e8*/ 	.word	0x00002440
        /*03ec*/ 	.word	0x000000ff
        /*03f0*/ 	.word	0x00000000
        /*03f4*/ 	.short	0x010a
        /*03f6*/ 	.byte	0x05
	.zero		1


	//   ....[44]....
        /*03f8*/ 	.word	0x000024d0
        /*03fc*/ 	.word	0x000000ff
        /*0400*/ 	.word	0x00000000
        /*0404*/ 	.short	0x010a
        /*0406*/ 	.byte	0x05
	.zero		1


	//   ....[45]....
        /*0408*/ 	.word	0x00002570
        /*040c*/ 	.word	0x00000000
        /*0410*/ 	.word	0x00000000
        /*0414*/ 	.short	0x010a
        /*0416*/ 	.byte	0xff
	.zero		1


	//   ....[46]....
        /*0418*/ 	.word	0x00002690
        /*041c*/ 	.word	0x00000000
        /*0420*/ 	.word	0x000000e0
        /*0424*/ 	.short	0x010a
        /*0426*/ 	.byte	0xff
	.zero		1


	//   ....[47]....
        /*0428*/ 	.word	0x000026f0
        /*042c*/ 	.word	0x00000004
        /*0430*/ 	.word	0x00000000
        /*0434*/ 	.short	0x0101
        /*0436*/ 	.byte	0xff
	.zero		1


	//   ....[48]....
        /*0438*/ 	.word	0x00002710
        /*043c*/ 	.word	0x000000ff
        /*0440*/ 	.word	0x00000090
        /*0444*/ 	.short	0x010a
        /*0446*/ 	.byte	0x05
	.zero		1


	//   ....[49]....
        /*0448*/ 	.word	0x00002830
        /*044c*/ 	.word	0x00000000
        /*0450*/ 	.word	0x00000080
        /*0454*/ 	.short	0x010a
        /*0456*/ 	.byte	0xff
	.zero		1


	//   ....[50]....
        /*0458*/ 	.word	0x00002940
        /*045c*/ 	.word	0x00000000
        /*0460*/ 	.word	0x00000000
        /*0464*/ 	.short	0x0101
        /*0466*/ 	.byte	0xff
	.zero		1


	//   ....[51]....
        /*0468*/ 	.word	0x000029d0
        /*046c*/ 	.word	0x000000ff
        /*0470*/ 	.word	0x00000090
        /*0474*/ 	.short	0x0106
        /*0476*/ 	.byte	0x05
	.zero		1


	//   ....[52]....
        /*0478*/ 	.word	0x000029f0
        /*047c*/ 	.word	0x000000ff
        /*0480*/ 	.word	0x00000090
        /*0484*/ 	.short	0x010a
        /*0486*/ 	.byte	0x05
	.zero		1


	//   ....[53]....
        /*0488*/ 	.word	0x00002a80
        /*048c*/ 	.word	0x000000ff
        /*0490*/ 	.word	0x00000090
        /*0494*/ 	.short	0x0106
        /*0496*/ 	.byte	0x04
	.zero		1


	//   ....[54]....
        /*0498*/ 	.word	0x00002ac0
        /*049c*/ 	.word	0x00000000
        /*04a0*/ 	.word	0x00000090
        /*04a4*/ 	.short	0x010a
        /*04a6*/ 	.byte	0xff
	.zero		1


	//   ....[55]....
        /*04a8*/ 	.word	0x00003080
        /*04ac*/ 	.word	0x00000000
        /*04b0*/ 	.word	0x00000080
        /*04b4*/ 	.short	0x010a
        /*04b6*/ 	.byte	0xff
	.zero		1


	//   ....[56]....
        /*04b8*/ 	.word	0x00003180
        /*04bc*/ 	.word	0x00000003
        /*04c0*/ 	.word	0x00000000
        /*04c4*/ 	.short	0x0101
        /*04c6*/ 	.byte	0xff
	.zero		1


	//   ....[57]....
        /*04c8*/ 	.word	0x00003190
        /*04cc*/ 	.word	0x000000ff
        /*04d0*/ 	.word	0x00000000
        /*04d4*/ 	.short	0x010a
        /*04d6*/ 	.byte	0x07
	.zero		1


	//   ....[58]....
        /*04d8*/ 	.word	0x000031c0
        /*04dc*/ 	.word	0x000000ff
        /*04e0*/ 	.word	0x000000c0
        /*04e4*/ 	.short	0x010a
        /*04e6*/ 	.byte	0x06
	.zero		1


	//   ....[59]....
        /*04e8*/ 	.word	0x00003290
        /*04ec*/ 	.word	0x000000ff
        /*04f0*/ 	.word	0x00000000
        /*04f4*/ 	.short	0x010a
        /*04f6*/ 	.byte	0x0b
	.zero		1


	//   ....[60]....
        /*04f8*/ 	.word	0x000033c0
        /*04fc*/ 	.word	0x000000ff
        /*0500*/ 	.word	0x00000000
        /*0504*/ 	.short	0x010a
        /*0506*/ 	.byte	0x22
	.zero		1


	//   ....[61]....
        /*0508*/ 	.word	0x000037a0
        /*050c*/ 	.word	0x000000ff
        /*0510*/ 	.word	0x00000000
        /*0514*/ 	.short	0x010a
        /*0516*/ 	.byte	0x06
	.zero		1


	//   ....[62]....
        /*0518*/ 	.word	0x00003830
        /*051c*/ 	.word	0x000000ff
        /*0520*/ 	.word	0x00000000
        /*0524*/ 	.short	0x010a
        /*0526*/ 	.byte	0x06
	.zero		1


	//   ....[63]....
        /*0528*/ 	.word	0x000038c0
        /*052c*/ 	.word	0x000000ff
        /*0530*/ 	.word	0x00000000
        /*0534*/ 	.short	0x010a
        /*0536*/ 	.byte	0x06
	.zero		1


	//   ....[64]....
        /*0538*/ 	.word	0x00003950
        /*053c*/ 	.word	0x000000ff
        /*0540*/ 	.word	0x00000000
        /*0544*/ 	.short	0x010a
        /*0546*/ 	.byte	0x07
	.zero		1


	//   ....[65]....
        /*0548*/ 	.word	0x00003db0
        /*054c*/ 	.word	0x00000000
        /*0550*/ 	.word	0x00000080
        /*0554*/ 	.short	0x010a
        /*0556*/ 	.byte	0xff
	.zero		1


	//   ....[66]....
        /*0558*/ 	.word	0x00003e70
        /*055c*/ 	.word	0x00000000
        /*0560*/ 	.word	0x00000000
        /*0564*/ 	.short	0x0101
        /*0566*/ 	.byte	0xff
	.zero		1


	//   ....[67]....
        /*0568*/ 	.word	0x00004190
        /*056c*/ 	.word	0x000000ff
        /*0570*/ 	.word	0x00000078
        /*0574*/ 	.short	0x010a
        /*0576*/ 	.byte	0x07
	.zero		1


	//   ....[68]....
        /*0578*/ 	.word	0x00004390
        /*057c*/ 	.word	0x000000ff
        /*0580*/ 	.word	0x00000050
        /*0584*/ 	.short	0x010a
        /*0586*/ 	.byte	0x07
	.zero		1


	//   ....[69]....
        /*0588*/ 	.word	0x00004510
        /*058c*/ 	.word	0x000000ff
        /*0590*/ 	.word	0x00000030
        /*0594*/ 	.short	0x010b
        /*0596*/ 	.byte	0x07
	.zero		1


	//   ....[70]....
        /*0598*/ 	.word	0x00004520
        /*059c*/ 	.word	0x000000ff
        /*05a0*/ 	.word	0x00000000
        /*05a4*/ 	.short	0x0101
        /*05a6*/ 	.byte	0x15
	.zero		1


	//   ....[71]....
        /*05a8*/ 	.word	0x00004540
        /*05ac*/ 	.word	0x000000ff
        /*05b0*/ 	.word	0x00000058
        /*05b4*/ 	.short	0x010a
        /*05b6*/ 	.byte	0x07
	.zero		1


	//   ....[72]....
        /*05b8*/ 	.word	0x00004680
        /*05bc*/ 	.word	0x000000ff
        /*05c0*/ 	.word	0x00000038
        /*05c4*/ 	.short	0x010b
        /*05c6*/ 	.byte	0x07
	.zero		1


	//   ....[73]....
        /*05c8*/ 	.word	0x00004690
        /*05cc*/ 	.word	0x000000ff
        /*05d0*/ 	.word	0x00000000
        /*05d4*/ 	.short	0x0101
        /*05d6*/ 	.byte	0x0f
	.zero		1


	//   ....[74]....
        /*05d8*/ 	.word	0x000046b0
        /*05dc*/ 	.word	0x000000ff
        /*05e0*/ 	.word	0x00000060
        /*05e4*/ 	.short	0x010a
        /*05e6*/ 	.byte	0x07
	.zero		1


	//   ....[75]....
        /*05e8*/ 	.word	0x00004800
        /*05ec*/ 	.word	0x000000ff
        /*05f0*/ 	.word	0x00000040
        /*05f4*/ 	.short	0x010b
        /*05f6*/ 	.byte	0x07
	.zero		1


	//   ....[76]....
        /*05f8*/ 	.word	0x00004810
        /*05fc*/ 	.word	0x000000ff
        /*0600*/ 	.word	0x00000000
        /*0604*/ 	.short	0x0101
        /*0606*/ 	.byte	0x0e
	.zero		1


	//   ....[77]....
        /*0608*/ 	.word	0x00004830
        /*060c*/ 	.word	0x000000ff
        /*0610*/ 	.word	0x00000068
        /*0614*/ 	.short	0x010a
        /*0616*/ 	.byte	0x07
	.zero		1


	//   ....[78]....
        /*0618*/ 	.word	0x00004990
        /*061c*/ 	.word	0x000000ff
        /*0620*/ 	.word	0x00000048
        /*0624*/ 	.short	0x010b
        /*0626*/ 	.byte	0x07
	.zero		1


	//   ....[79]....
        /*0628*/ 	.word	0x000049a0
        /*062c*/ 	.word	0x000000ff
        /*0630*/ 	.word	0x00000000
        /*0634*/ 	.short	0x0101
        /*0636*/ 	.byte	0x0d
	.zero		1


	//   ....[80]....
        /*0638*/ 	.word	0x000049c0
        /*063c*/ 	.word	0x000000ff
        /*0640*/ 	.word	0x00000050
        /*0644*/ 	.short	0x010a
        /*0646*/ 	.byte	0x07
	.zero		1


	//   ....[81]....
        /*0648*/ 	.word	0x00004b10
        /*064c*/ 	.word	0x000000ff
        /*0650*/ 	.word	0x00000030
        /*0654*/ 	.short	0x010b
        /*0656*/ 	.byte	0x07
	.zero		1


	//   ....[82]....
        /*0658*/ 	.word	0x00004b20
        /*065c*/ 	.word	0x000000ff
        /*0660*/ 	.word	0x00000000
        /*0664*/ 	.short	0x0101
        /*0666*/ 	.byte	0x15
	.zero		1


	//   ....[83]....
        /*0668*/ 	.word	0x00004b40
        /*066c*/ 	.word	0x000000ff
        /*0670*/ 	.word	0x00000058
        /*0674*/ 	.short	0x010a
        /*0676*/ 	.byte	0x07
	.zero		1


	//   ....[84]....
        /*0678*/ 	.word	0x00004ca0
        /*067c*/ 	.word	0x000000ff
        /*0680*/ 	.word	0x00000038
        /*0684*/ 	.short	0x010b
        /*0686*/ 	.byte	0x07
	.zero		1


	//   ....[85]....
        /*0688*/ 	.word	0x00004cb0
        /*068c*/ 	.word	0x000000ff
        /*0690*/ 	.word	0x00000000
        /*0694*/ 	.short	0x0101
        /*0696*/ 	.byte	0x0f
	.zero		1


	//   ....[86]....
        /*0698*/ 	.word	0x00004cc0
        /*069c*/ 	.word	0x000000ff
        /*06a0*/ 	.word	0x00000060
        /*06a4*/ 	.short	0x010a
        /*06a6*/ 	.byte	0x07
	.zero		1


	//   ....[87]....
        /*06a8*/ 	.word	0x00004e60
        /*06ac*/ 	.word	0x000000ff
        /*06b0*/ 	.word	0x00000040
        /*06b4*/ 	.short	0x010b
        /*06b6*/ 	.byte	0x07
	.zero		1


	//   ....[88]....
        /*06b8*/ 	.word	0x00004ed0
        /*06bc*/ 	.word	0x000000ff
        /*06c0*/ 	.word	0x00000000
        /*06c4*/ 	.short	0x0101
        /*06c6*/ 	.byte	0x0e
	.zero		1


	//   ....[89]....
        /*06c8*/ 	.word	0x00004f00
        /*06cc*/ 	.word	0x000000ff
        /*06d0*/ 	.word	0x00000068
        /*06d4*/ 	.short	0x010a
        /*06d6*/ 	.byte	0x07
	.zero		1


	//   ....[90]....
        /*06d8*/ 	.word	0x00005100
        /*06dc*/ 	.word	0x000000ff
        /*06e0*/ 	.word	0x00000048
        /*06e4*/ 	.short	0x010b
        /*06e6*/ 	.byte	0x07
	.zero		1


	//   ....[91]....
        /*06e8*/ 	.word	0x00005120
        /*06ec*/ 	.word	0x000000ff
        /*06f0*/ 	.word	0x00000000
        /*06f4*/ 	.short	0x0101
        /*06f6*/ 	.byte	0x0d
	.zero		1


	//   ....[92]....
        /*06f8*/ 	.word	0x00005140
        /*06fc*/ 	.word	0x000000ff
        /*0700*/ 	.word	0x00000050
        /*0704*/ 	.short	0x010a
        /*0706*/ 	.byte	0x07
	.zero		1


	//   ....[93]....
        /*0708*/ 	.word	0x00005160
        /*070c*/ 	.word	0x000000ff
        /*0710*/ 	.word	0x00000058
        /*0714*/ 	.short	0x010a
        /*0716*/ 	.byte	0x07
	.zero		1


	//   ....[94]....
        /*0718*/ 	.word	0x00005180
        /*071c*/ 	.word	0x000000ff
        /*0720*/ 	.word	0x00000060
        /*0724*/ 	.short	0x010a
        /*0726*/ 	.byte	0x07
	.zero		1


	//   ....[95]....
        /*0728*/ 	.word	0x000051d0
        /*072c*/ 	.word	0x00000002
        /*0730*/ 	.word	0x00000068
        /*0734*/ 	.short	0x010a
        /*0736*/ 	.byte	0xff
	.zero		1


	//   ....[96]....
        /*0738*/ 	.word	0x000054f0
        /*073c*/ 	.word	0x00000000
        /*0740*/ 	.word	0x00000080
        /*0744*/ 	.short	0x010a
        /*0746*/ 	.byte	0xff
	.zero		1


	//   ....[97]....
        /*0748*/ 	.word	0x00005600
        /*074c*/ 	.word	0x00000000
        /*0750*/ 	.word	0x00000000
        /*0754*/ 	.short	0x0101
        /*0756*/ 	.byte	0xff
	.zero		1


	//   ....[98]....
        /*0758*/ 	.word	0x00006050
        /*075c*/ 	.word	0x000000ff
        /*0760*/ 	.word	0x00000030
        /*0764*/ 	.short	0x010a
        /*0766*/ 	.byte	0x30
	.zero		1


	//   ....[99]....
        /*0768*/ 	.word	0x00006080
        /*076c*/ 	.word	0x00000057
        /*0770*/ 	.word	0x000000a0
        /*0774*/ 	.short	0x010a
        /*0776*/ 	.byte	0xff
	.zero		1


	//   ....[100]....
        /*0778*/ 	.word	0x00006170
        /*077c*/ 	.word	0x000000ff
        /*0780*/ 	.word	0x00000030
        /*0784*/ 	.short	0x010a
        /*0786*/ 	.byte	0x30
	.zero		1


	//   ....[101]....
        /*0788*/ 	.word	0x00006260
        /*078c*/ 	.word	0x00000057
        /*0790*/ 	.word	0x000000a0
        /*0794*/ 	.short	0x010a
        /*0796*/ 	.byte	0xff
	.zero		1


	//   ....[102]....
        /*0798*/ 	.word	0x00006a30
        /*079c*/ 	.word	0x00000000
        /*07a0*/ 	.word	0x00000000
        /*07a4*/ 	.short	0x0101
        /*07a6*/ 	.byte	0xff
	.zero		1


	//   ....[103]....
        /*07a8*/ 	.word	0x00006a40
        /*07ac*/ 	.word	0x00000003
        /*07b0*/ 	.word	0x00000030
        /*07b4*/ 	.short	0x010a
        /*07b6*/ 	.byte	0xff
	.zero		1


	//   ....[104]....
        /*07b8*/ 	.word	0x00006b20
        /*07bc*/ 	.word	0x00000003
        /*07c0*/ 	.word	0x00000030
        /*07c4*/ 	.short	0x010a
        /*07c6*/ 	.byte	0xff
	.zero		1


	//   ....[105]....
        /*07c8*/ 	.word	0x00007380
        /*07cc*/ 	.word	0x0000005a
        /*07d0*/ 	.word	0x00000000
        /*07d4*/ 	.short	0x0101
        /*07d6*/ 	.byte	0xff
	.zero		1


	//   ....[106]....
        /*07d8*/ 	.word	0x000073a0
        /*07dc*/ 	.word	0x0000005b
        /*07e0*/ 	.word	0x00000030
        /*07e4*/ 	.short	0x010a
        /*07e6*/ 	.byte	0xff
	.zero		1


	//   ....[107]....
        /*07e8*/ 	.word	0x00007470
        /*07ec*/ 	.word	0x0000005b
        /*07f0*/ 	.word	0x00000030
        /*07f4*/ 	.short	0x010a
        /*07f6*/ 	.byte	0xff
	.zero		1


	//   ....[108]....
        /*07f8*/ 	.word	0x00007cd0
        /*07fc*/ 	.word	0x0000005a
        /*0800*/ 	.word	0x00000000
        /*0804*/ 	.short	0x0101
        /*0806*/ 	.byte	0xff
	.zero		1


	//   ....[109]....
        /*0808*/ 	.word	0x00007cf0
        /*080c*/ 	.word	0x0000005b
        /*0810*/ 	.word	0x00000030
        /*0814*/ 	.short	0x010a
        /*0816*/ 	.byte	0xff
	.zero		1


	//   ....[110]....
        /*0818*/ 	.word	0x00007dd0
        /*081c*/ 	.word	0x0000005b
        /*0820*/ 	.word	0x00000030
        /*0824*/ 	.short	0x010a
        /*0826*/ 	.byte	0xff
	.zero		1


	//   ....[111]....
        /*0828*/ 	.word	0x00008670
        /*082c*/ 	.word	0x0000005b
        /*0830*/ 	.word	0x00000000
        /*0834*/ 	.short	0x0101
        /*0836*/ 	.byte	0xff
	.zero		1


	//   ....[112]....
        /*0838*/ 	.word	0x00008690
        /*083c*/ 	.word	0x0000005c
        /*0840*/ 	.word	0x00000030
        /*0844*/ 	.short	0x010a
        /*0846*/ 	.byte	0xff
	.zero		1


	//   ....[113]....
        /*0848*/ 	.word	0x00008760
        /*084c*/ 	.word	0x0000005c
        /*0850*/ 	.word	0x00000030
        /*0854*/ 	.short	0x010a
        /*0856*/ 	.byte	0xff
	.zero		1


	//   ....[114]....
        /*0858*/ 	.word	0x00009040
        /*085c*/ 	.word	0x0000005b
        /*0860*/ 	.word	0x00000000
        /*0864*/ 	.short	0x0101
        /*0866*/ 	.byte	0xff
	.zero		1


	//   ....[115]....
        /*0868*/ 	.word	0x00009060
        /*086c*/ 	.word	0x0000005c
        /*0870*/ 	.word	0x00000030
        /*0874*/ 	.short	0x010a
        /*0876*/ 	.byte	0xff
	.zero		1


	//   ....[116]....
        /*0878*/ 	.word	0x00009130
        /*087c*/ 	.word	0x0000005c
        /*0880*/ 	.word	0x00000030
        /*0884*/ 	.short	0x010a
        /*0886*/ 	.byte	0xff
	.zero		1


	//   ....[117]....
        /*0888*/ 	.word	0x000099e0
        /*088c*/ 	.word	0x0000005b
        /*0890*/ 	.word	0x00000000
        /*0894*/ 	.short	0x0101
        /*0896*/ 	.byte	0xff
	.zero		1


	//   ....[118]....
        /*0898*/ 	.word	0x00009a00
        /*089c*/ 	.word	0x0000005c
        /*08a0*/ 	.word	0x00000030
        /*08a4*/ 	.short	0x010a
        /*08a6*/ 	.byte	0xff
	.zero		1


	//   ....[119]....
        /*08a8*/ 	.word	0x00009ad0
        /*08ac*/ 	.word	0x0000005c
        /*08b0*/ 	.word	0x00000030
        /*08b4*/ 	.short	0x010a
        /*08b6*/ 	.byte	0xff
	.zero		1


	//   ....[120]....
        /*08b8*/ 	.word	0x0000a380
        /*08bc*/ 	.word	0x0000005b
        /*08c0*/ 	.word	0x00000000
        /*08c4*/ 	.short	0x0101
        /*08c6*/ 	.byte	0xff
	.zero		1


	//   ....[121]....
        /*08c8*/ 	.word	0x0000a3a0
        /*08cc*/ 	.word	0x0000005c
        /*08d0*/ 	.word	0x00000030
        /*08d4*/ 	.short	0x010a
        /*08d6*/ 	.byte	0xff
	.zero		1


	//   ....[122]....
        /*08d8*/ 	.word	0x0000a470
        /*08dc*/ 	.word	0x0000005c
        /*08e0*/ 	.word	0x00000030
        /*08e4*/ 	.short	0x010a
        /*08e6*/ 	.byte	0xff
	.zero		1


	//   ....[123]....
        /*08e8*/ 	.word	0x0000a7b0
        /*08ec*/ 	.word	0x000000ff
        /*08f0*/ 	.word	0x00000000
        /*08f4*/ 	.short	0x0101
        /*08f6*/ 	.byte	0x05
	.zero		1


	//   ....[124]....
        /*08f8*/ 	.word	0x0000ad30
        /*08fc*/ 	.word	0x00000002
        /*0900*/ 	.word	0x00000000
        /*0904*/ 	.short	0x0101
        /*0906*/ 	.byte	0xff
	.zero		1


	//   ....[125]....
        /*0908*/ 	.word	0x0000afa0
        /*090c*/ 	.word	0x000000ff
        /*0910*/ 	.word	0x00000000
        /*0914*/ 	.short	0x0101
        /*0916*/ 	.byte	0x04
	.zero		1


	//   ....[126]....
        /*0918*/ 	.word	0x0000afc0
        /*091c*/ 	.word	0x00000003
        /*0920*/ 	.word	0x000000f0
        /*0924*/ 	.short	0x010a
        /*0926*/ 	.byte	0xff
	.zero		1


	//   ....[127]....
        /*0928*/ 	.word	0x0000b020
        /*092c*/ 	.word	0x00000002
        /*0930*/ 	.word	0x00000018
        /*0934*/ 	.short	0x010a
        /*0936*/ 	.byte	0xff
	.zero		1


	//   ....[128]....
        /*0938*/ 	.word	0x0000b080
        /*093c*/ 	.word	0x00000002
        /*0940*/ 	.word	0x00000018
        /*0944*/ 	.short	0x010a
        /*0946*/ 	.byte	0xff
	.zero		1


	//   ....[129]....
        /*0948*/ 	.word	0x0000b0d0
        /*094c*/ 	.word	0x00000002
        /*0950*/ 	.word	0x00000080
        /*0954*/ 	.short	0x010a
        /*0956*/ 	.byte	0xff
	.zero		1


	//   ....[130]....
        /*0958*/ 	.word	0x0000b130
        /*095c*/ 	.word	0x00000000
        /*0960*/ 	.word	0x00000000
        /*0964*/ 	.short	0x010a
        /*0966*/ 	.byte	0xff
	.zero		1


	//   ....[131]....
        /*0968*/ 	.word	0x0000b190
        /*096c*/ 	.word	0x00000000
        /*0970*/ 	.word	0x00000000
        /*0974*/ 	.short	0x010a
        /*0976*/ 	.byte	0xff
	.zero		1


	//   ....[132]....
        /*0978*/ 	.word	0x0000b1e0
        /*097c*/ 	.word	0x00000000
        /*0980*/ 	.word	0x000000e0
        /*0984*/ 	.short	0x010a
        /*0986*/ 	.byte	0xff
	.zero		1


	//   ....[133]....
        /*0988*/ 	.word	0x0000b240
        /*098c*/ 	.word	0x00000000
        /*0990*/ 	.word	0x00000090
        /*0994*/ 	.short	0x010a
        /*0996*/ 	.byte	0xff
	.zero		1


	//   ....[134]....
        /*0998*/ 	.word	0x0000b290
        /*099c*/ 	.word	0x00000000
        /*09a0*/ 	.word	0x00000080
        /*09a4*/ 	.short	0x010a
        /*09a6*/ 	.byte	0xff
	.zero		1


	//   ....[135]....
        /*09a8*/ 	.word	0x0000b2f0
        /*09ac*/ 	.word	0x00000000
        /*09b0*/ 	.word	0x00000090
        /*09b4*/ 	.short	0x010a
        /*09b6*/ 	.byte	0xff
	.zero		1


	//   ....[136]....
        /*09b8*/ 	.word	0x0000b340
        /*09bc*/ 	.word	0x00000000
        /*09c0*/ 	.word	0x00000080
        /*09c4*/ 	.short	0x010a
        /*09c6*/ 	.byte	0xff
	.zero		1


	//   ....[137]....
        /*09c8*/ 	.word	0x0000b3a0
        /*09cc*/ 	.word	0x00000003
        /*09d0*/ 	.word	0x000000c0
        /*09d4*/ 	.short	0x010a
        /*09d6*/ 	.byte	0xff
	.zero		1


	//   ....[138]....
        /*09d8*/ 	.word	0x0000b400
        /*09dc*/ 	.word	0x00000000
        /*09e0*/ 	.word	0x00000000
        /*09e4*/ 	.short	0x010a
        /*09e6*/ 	.byte	0xff
	.zero		1


	//   ....[139]....
        /*09e8*/ 	.word	0x0000b460
        /*09ec*/ 	.word	0x00000000
        /*09f0*/ 	.word	0x00000000
        /*09f4*/ 	.short	0x010a
        /*09f6*/ 	.byte	0xff
	.zero		1


	//   ....[140]....
        /*09f8*/ 	.word	0x0000b4c0
        /*09fc*/ 	.word	0x00000000
        /*0a00*/ 	.word	0x00000000
        /*0a04*/ 	.short	0x010a
        /*0a06*/ 	.byte	0xff
	.zero		1


	//   ....[141]....
        /*0a08*/ 	.word	0x0000b520
        /*0a0c*/ 	.word	0x00000000
        /*0a10*/ 	.word	0x00000000
        /*0a14*/ 	.short	0x010a
        /*0a16*/ 	.byte	0xff
	.zero		1


	//   ....[142]....
        /*0a18*/ 	.word	0x0000b580
        /*0a1c*/ 	.word	0x00000000
        /*0a20*/ 	.word	0x00000000
        /*0a24*/ 	.short	0x010a
        /*0a26*/ 	.byte	0xff
	.zero		1


	//   ....[143]....
        /*0a28*/ 	.word	0x0000b5d0
        /*0a2c*/ 	.word	0x00000000
        /*0a30*/ 	.word	0x00000080
        /*0a34*/ 	.short	0x010a
        /*0a36*/ 	.byte	0xff
	.zero		1


	//   ....[144]....
        /*0a38*/ 	.word	0x0000b630
        /*0a3c*/ 	.word	0x00000000
        /*0a40*/ 	.word	0x00000078
        /*0a44*/ 	.short	0x010a
        /*0a46*/ 	.byte	0xff
	.zero		1


	//   ....[145]....
        /*0a48*/ 	.word	0x0000b690
        /*0a4c*/ 	.word	0x00000003
        /*0a50*/ 	.word	0x00000050
        /*0a54*/ 	.short	0x010a
        /*0a56*/ 	.byte	0xff
	.zero		1


	//   ....[146]....
        /*0a58*/ 	.word	0x0000b6f0
        /*0a5c*/ 	.word	0x00000003
        /*0a60*/ 	.word	0x00000058
        /*0a64*/ 	.short	0x010a
        /*0a66*/ 	.byte	0xff
	.zero		1


	//   ....[147]....
        /*0a68*/ 	.word	0x0000b750
        /*0a6c*/ 	.word	0x00000003
        /*0a70*/ 	.word	0x00000060
        /*0a74*/ 	.short	0x010a
        /*0a76*/ 	.byte	0xff
	.zero		1


	//   ....[148]....
        /*0a78*/ 	.word	0x0000b7b0
        /*0a7c*/ 	.word	0x00000003
        /*0a80*/ 	.word	0x00000068
        /*0a84*/ 	.short	0x010a
        /*0a86*/ 	.byte	0xff
	.zero		1


	//   ....[149]....
        /*0a88*/ 	.word	0x0000b810
        /*0a8c*/ 	.word	0x00000003
        /*0a90*/ 	.word	0x00000050
        /*0a94*/ 	.short	0x010a
        /*0a96*/ 	.byte	0xff
	.zero		1


	//   ....[150]....
        /*0a98*/ 	.word	0x0000b870
        /*0a9c*/ 	.word	0x00000003
        /*0aa0*/ 	.word	0x00000058
        /*0aa4*/ 	.short	0x010a
        /*0aa6*/ 	.byte	0xff
	.zero		1


	//   ....[151]....
        /*0aa8*/ 	.word	0x0000b8d0
        /*0aac*/ 	.word	0x00000003
        /*0ab0*/ 	.word	0x00000060
        /*0ab4*/ 	.short	0x010a
        /*0ab6*/ 	.byte	0xff
	.zero		1


	//   ....[152]....
        /*0ab8*/ 	.word	0x0000b930
        /*0abc*/ 	.word	0x00000003
        /*0ac0*/ 	.word	0x00000068
        /*0ac4*/ 	.short	0x010a
        /*0ac6*/ 	.byte	0xff
	.zero		1


	//   ....[153]....
        /*0ac8*/ 	.word	0x0000b990
        /*0acc*/ 	.word	0x00000003
        /*0ad0*/ 	.word	0x00000050
        /*0ad4*/ 	.short	0x010a
        /*0ad6*/ 	.byte	0xff
	.zero		1


	//   ....[154]....
        /*0ad8*/ 	.word	0x0000b9f0
        /*0adc*/ 	.word	0x00000003
        /*0ae0*/ 	.word	0x00000058
        /*0ae4*/ 	.short	0x010a
        /*0ae6*/ 	.byte	0xff
	.zero		1


	//   ....[155]....
        /*0ae8*/ 	.word	0x0000ba50
        /*0aec*/ 	.word	0x00000003
        /*0af0*/ 	.word	0x00000060
        /*0af4*/ 	.short	0x010a
        /*0af6*/ 	.byte	0xff
	.zero		1


	//   ....[156]....
        /*0af8*/ 	.word	0x0000baa0
        /*0afc*/ 	.word	0x00000000
        /*0b00*/ 	.word	0x00000080
        /*0b04*/ 	.short	0x010a
        /*0b06*/ 	.byte	0xff
	.zero		1


	//   ....[157]....
        /*0b08*/ 	.word	0x0000bb00
        /*0b0c*/ 	.word	0x00000002
        /*0b10*/ 	.word	0x00000030
        /*0b14*/ 	.short	0x010a
        /*0b16*/ 	.byte	0xff
	.zero		1


	//   ....[158]....
        /*0b18*/ 	.word	0x0000bb50
        /*0b1c*/ 	.word	0x00000057
        /*0b20*/ 	.word	0x000000a0
        /*0b24*/ 	.short	0x010a
        /*0b26*/ 	.byte	0xff
	.zero		1


	//   ....[159]....
        /*0b28*/ 	.word	0x0000bba0
        /*0b2c*/ 	.word	0x00000003
        /*0b30*/ 	.word	0x00000030
        /*0b34*/ 	.short	0x010a
        /*0b36*/ 	.byte	0xff
	.zero		1


	//   ....[160]....
        /*0b38*/ 	.word	0x0000bbf0
        /*0b3c*/ 	.word	0x0000005b
        /*0b40*/ 	.word	0x00000030
        /*0b44*/ 	.short	0x010a
        /*0b46*/ 	.byte	0xff
	.zero		1


	//   ....[161]....
        /*0b48*/ 	.word	0x0000bc40
        /*0b4c*/ 	.word	0x0000005b
        /*0b50*/ 	.word	0x00000030
        /*0b54*/ 	.short	0x010a
        /*0b56*/ 	.byte	0xff
	.zero		1


	//   ....[162]....
        /*0b58*/ 	.word	0x0000bc90
        /*0b5c*/ 	.word	0x0000005c
        /*0b60*/ 	.word	0x00000030
        /*0b64*/ 	.short	0x010a
        /*0b66*/ 	.byte	0xff
	.zero		1


	//   ....[163]....
        /*0b68*/ 	.word	0x0000bce0
        /*0b6c*/ 	.word	0x0000005c
        /*0b70*/ 	.word	0x00000030
        /*0b74*/ 	.short	0x010a
        /*0b76*/ 	.byte	0xff
	.zero		1


	//   ....[164]....
        /*0b78*/ 	.word	0x0000bd30
        /*0b7c*/ 	.word	0x0000005c
        /*0b80*/ 	.word	0x00000030
        /*0b84*/ 	.short	0x010a
        /*0b86*/ 	.byte	0xff
	.zero		1


	//   ....[165]....
        /*0b88*/ 	.word	0x0000bd80
        /*0b8c*/ 	.word	0x0000005c
        /*0b90*/ 	.word	0x00000030
        /*0b94*/ 	.short	0x010a
        /*0b96*/ 	.byte	0xff
	.zero		1


	//----- nvinfo : EIATTR_NUM_MBARRIERS
	.align		4
.L_47:
        /*0b98*/ 	.byte	0x03, 0x38
        /*0b9a*/ 	.short	0x0020


	//----- nvinfo : EIATTR_EXIT_INSTR_OFFSETS
	.align		4
        /*0b9c*/ 	.byte	0x04, 0x1c
        /*0b9e*/ 	.short	(.L_49 - .L_48)


	//   ....[0]....
.L_48:
        /*0ba0*/ 	.word	0x000025a0


	//   ....[1]....
        /*0ba4*/ 	.word	0x00002a90


	//   ....[2]....
        /*0ba8*/ 	.word	0x00002af0


	//   ....[3]....
        /*0bac*/ 	.word	0x00003bb0


	//   ....[4]....
        /*0bb0*/ 	.word	0x00005200


	//   ....[5]....
        /*0bb4*/ 	.word	0x00005240


	//   ....[6]....
        /*0bb8*/ 	.word	0x0000ae90


	//   ....[7]....
        /*0bbc*/ 	.word	0x0000af10


	//   ....[8]....
        /*0bc0*/ 	.word	0x0000af40


	//   ....[9]....
        /*0bc4*/ 	.word	0x0000afb0


	//----- nvinfo : EIATTR_MAX_THREADS
	.align		4
.L_49:
        /*0bc8*/ 	.byte	0x04, 0x05
        /*0bca*/ 	.short	(.L_51 - .L_50)
.L_50:
        /*0bcc*/ 	.word	0x00000100
        /*0bd0*/ 	.word	0x00000001
        /*0bd4*/ 	.word	0x00000001


	//----- nvinfo : EIATTR_CRS_STACK_SIZE
	.align		4
.L_51:
        /*0bd8*/ 	.byte	0x04, 0x1e
        /*0bda*/ 	.short	(.L_53 - .L_52)
.L_52:
        /*0bdc*/ 	.word	0x00000000


	//----- nvinfo : EIATTR_CBANK_PARAM_SIZE
	.align		4
.L_53:
        /*0be0*/ 	.byte	0x03, 0x19
        /*0be2*/ 	.short	0x0800


	//----- nvinfo : EIATTR_PARAM_CBANK
	.align		4
        /*0be4*/ 	.byte	0x04, 0x0a
        /*0be6*/ 	.short	(.L_55 - .L_54)
	.align		4
.L_54:
        /*0be8*/ 	.word	index@(.nv.constant0._ZN7cutlass13device_kernelINS_4gemm6kernel13GemmUniversalIN4cute5tupleIJiiiiEEENS1_10collective13CollectiveMmaINS1_35MainloopSm100TmaUmmaWarpSpecializedILi3ELi2ELi4ENS5_IJNS4_1CILi1EEESB_SB_EEEEENS5_IJNSA_ILi128EEESE_NSA_ILi64EEEEEENS_10tfloat32_tENS5_IJlSB_lEEESH_SI_NS4_8TiledMMAINS4_8MMA_AtomIJNS4_17SM100_MMA_TF32_SSISH_SH_fLi128ELi128ELNS4_4UMMA5MajorE0ELSN_0ELNSM_7ScaleInE0ELSO_0EEEEEENS4_6LayoutISC_NS5_IJNSA_ILi0EEESS_SS_EEEEENS5_IJNS4_10UnderscoreESV_SV_EEEEENS4_13SM90_TMA_LOADENS4_14ComposedLayoutINS4_7SwizzleILi3ELi4ELi3EEENS4_18smem_ptr_flag_bitsILi32EEENSR_INS5_IJNSA_ILi8EEENSA_ILi32EEEEEENS5_IJS15_SB_EEEEEEEvNS4_8identityESY_S19_vS1A_EENS_8epilogue10collective18CollectiveEpilogueINS1C_23Sm100TmaWarpSpecializedILi4ELi2ELi16ELb1ELb0EEEJSG_NS5_IJNSR_ISE_SB_EENSR_INSA_ILi16EEESB_EEEEESH_SI_SH_SI_NS1C_6fusion15FusionCallbacksIS1G_NS1L_17LinearCombinationISH_fSH_fLNS_15FloatRoundStyleE2EEESG_S1K_JEEENS4_5SM1004TMEM4LOAD26SM100_TMEM_LOAD_32dp32b16xESY_NSZ_INS10_ILi2ELi4ELi3EEES13_NSR_INS5_IJS14_S1I_EEENS5_IJS1I_SB_EEEEEEENS4_39AutoVectorizingCopyWithAssumedAlignmentILi128EEENS4_14SM90_TMA_STOREES1Z_S21_S21_EEEvvEEEEvNT_6ParamsE)
        /*0bec*/ 	.short	0x0380
        /*0bee*/ 	.short	0x0800


	//----- nvinfo : EIATTR_SW_WAR
	.align		4
.L_55:
        /*0bf0*/ 	.byte	0x04, 0x36
        /*0bf2*/ 	.short	(.L_57 - .L_56)
.L_56:
        /*0bf4*/ 	.word	0x00000008
.L_57:


//--------------------- .nv.callgraph             --------------------------
	.section	.nv.callgraph,"",@"SHT_CUDA_CALLGRAPH"
	.align	4
	.sectionentsize	8
	.align		4
        /*0000*/ 	.word	0x00000000
	.align		4
        /*0004*/ 	.word	0xffffffff
	.align		4
        /*0008*/ 	.word	index@(_ZN7cutlass13device_kernelINS_4gemm6kernel13GemmUniversalIN4cute5tupleIJiiiiEEENS1_10collective13CollectiveMmaINS1_35MainloopSm100TmaUmmaWarpSpecializedILi3ELi2ELi4ENS5_IJNS4_1CILi1EEESB_SB_EEEEENS5_IJNSA_ILi128EEESE_NSA_ILi64EEEEEENS_10tfloat32_tENS5_IJlSB_lEEESH_SI_NS4_8TiledMMAINS4_8MMA_AtomIJNS4_17SM100_MMA_TF32_SSISH_SH_fLi128ELi128ELNS4_4UMMA5MajorE0ELSN_0ELNSM_7ScaleInE0ELSO_0EEEEEENS4_6LayoutISC_NS5_IJNSA_ILi0EEESS_SS_EEEEENS5_IJNS4_10UnderscoreESV_SV_EEEEENS4_13SM90_TMA_LOADENS4_14ComposedLayoutINS4_7SwizzleILi3ELi4ELi3EEENS4_18smem_ptr_flag_bitsILi32EEENSR_INS5_IJNSA_ILi8EEENSA_ILi32EEEEEENS5_IJS15_SB_EEEEEEEvNS4_8identityESY_S19_vS1A_EENS_8epilogue10collective18CollectiveEpilogueINS1C_23Sm100TmaWarpSpecializedILi4ELi2ELi16ELb1ELb0EEEJSG_NS5_IJNSR_ISE_SB_EENSR_INSA_ILi16EEESB_EEEEESH_SI_SH_SI_NS1C_6fusion15FusionCallbacksIS1G_NS1L_17LinearCombinationISH_fSH_fLNS_15FloatRoundStyleE2EEESG_S1K_JEEENS4_5SM1004TMEM4LOAD26SM100_TMEM_LOAD_32dp32b16xESY_NSZ_INS10_ILi2ELi4ELi3EEES13_NSR_INS5_IJS14_S1I_EEENS5_IJS1I_SB_EEEEEEENS4_39AutoVectorizingCopyWithAssumedAlignmentILi128EEENS4_14SM90_TMA_STOREES1Z_S21_S21_EEEvvEEEEvNT_6ParamsE)
	.align		4
        /*000c*/ 	.word	index@(__assertfail)
	.align		4
        /*0010*/ 	.word	0x00000000
	.align		4
        /*0014*/ 	.word	0xfffffffe
	.align		4
        /*0018*/ 	.word	0x00000000
	.align		4
        /*001c*/ 	.word	0xfffffffd
	.align		4
        /*0020*/ 	.word	0x00000000
	.align		4
        /*0024*/ 	.word	0xfffffffc


//--------------------- .nv.constant4             --------------------------
	.section	.nv.constant4,"a",@progbits
	.align	8
	.align		8
.nv.constant4:
        /*0000*/ 	.dword	__assertfail
	.align		8
        /*0008*/ 	.dword	__unnamed_1
	.align		8
        /*0010*/ 	.dword	__unnamed_2
	.align		8
        /*0018*/ 	.dword	_ZN39_INTERNAL_c78f4782_4_k_cu_5b815266_94854cuda3std3__45__cpo5beginE
	.align		8
        /*0020*/ 	.dword	_ZN39_INTERNAL_c78f4782_4_k_cu_5b815266_94854cuda3std3__45__cpo3endE
	.align		8
        /*0028*/ 	.dword	_ZN39_INTERNAL_c78f4782_4_k_cu_5b815266_94854cuda3std3__45__cpo6cbeginE
	.align		8
        /*0030*/ 	.dword	_ZN39_INTERNAL_c78f4782_4_k_cu_5b815266_94854cuda3std3__45__cpo4cendE
	.align		8
        /*0038*/ 	.dword	_ZN39_INTERNAL_c78f4782_4_k_cu_5b815266_94854cuda3std3__441_GLOBAL__N__c78f4782_4_k_cu_5b815266_94856ignoreE
	.align		8
        /*0040*/ 	.dword	_ZN39_INTERNAL_c78f4782_4_k_cu_5b815266_94854cuda3std3__419piecewise_constructE
	.align		8
        /*0048*/ 	.dword	_ZN39_INTERNAL_c78f4782_4_k_cu_5b815266_94854cuda3std3__48in_placeE
	.align		8
        /*0050*/ 	.dword	_ZN39_INTERNAL_c78f4782_4_k_cu_5b815266_94854cuda3std6ranges3__45__cpo4swapE
	.align		8
        /*0058*/ 	.dword	_ZN39_INTERNAL_c78f4782_4_k_cu_5b815266_94854cuda3std6ranges3__45__cpo9iter_moveE
	.align		8
        /*0060*/ 	.dword	_ZN39_INTERNAL_c78f4782_4_k_cu_5b815266_94854cute7productE
	.align		8
        /*0068*/ 	.dword	_ZN39_INTERNAL_c78f4782_4_k_cu_5b815266_94854cute1_E
	.align		8
        /*0070*/ 	.dword	$str$25
	.align		8
        /*0078*/ 	.dword	$str$26
	.align		8
        /*0080*/ 	.dword	$str$27
	.align		8
        /*0088*/ 	.dword	$str$28


//--------------------- .text._ZN7cutlass13device_kernelINS_4gemm6kernel13GemmUniversalIN4cute5tupleIJiiiiEEENS1_10collective13CollectiveMmaINS1_35MainloopSm100TmaUmmaWarpSpecializedILi3ELi2ELi4ENS5_IJNS4_1CILi1EEESB_SB_EEEEENS5_IJNSA_ILi128EEESE_NSA_ILi64EEEEEENS_10tfloat32_tENS5_IJlSB_lEEESH_SI_NS4_8TiledMMAINS4_8MMA_AtomIJNS4_17SM100_MMA_TF32_SSISH_SH_fLi128ELi128ELNS4_4UMMA5MajorE0ELSN_0ELNSM_7ScaleInE0ELSO_0EEEEEENS4_6LayoutISC_NS5_IJNSA_ILi0EEESS_SS_EEEEENS5_IJNS4_10UnderscoreESV_SV_EEEEENS4_13SM90_TMA_LOADENS4_14ComposedLayoutINS4_7SwizzleILi3ELi4ELi3EEENS4_18smem_ptr_flag_bitsILi32EEENSR_INS5_IJNSA_ILi8EEENSA_ILi32EEEEEENS5_IJS15_SB_EEEEEEEvNS4_8identityESY_S19_vS1A_EENS_8epilogue10collective18CollectiveEpilogueINS1C_23Sm100TmaWarpSpecializedILi4ELi2ELi16ELb1ELb0EEEJSG_NS5_IJNSR_ISE_SB_EENSR_INSA_ILi16EEESB_EEEEESH_SI_SH_SI_NS1C_6fusion15FusionCallbacksIS1G_NS1L_17LinearCombinationISH_fSH_fLNS_15FloatRoundStyleE2EEESG_S1K_JEEENS4_5SM1004TMEM4LOAD26SM100_TMEM_LOAD_32dp32b16xESY_NSZ_INS10_ILi2ELi4ELi3EEES13_NSR_INS5_IJS14_S1I_EEENS5_IJS1I_SB_EEEEEEENS4_39AutoVectorizingCopyWithAssumedAlignmentILi128EEENS4_14SM90_TMA_STOREES1Z_S21_S21_EEEvvEEEEvNT_6ParamsE --------------------------
	.section	.text._ZN7cutlass13device_kernelINS_4gemm6kernel13GemmUniversalIN4cute5tupleIJiiiiEEENS1_10collective13CollectiveMmaINS1_35MainloopSm100TmaUmmaWarpSpecializedILi3ELi2ELi4ENS5_IJNS4_1CILi1EEESB_SB_EEEEENS5_IJNSA_ILi128EEESE_NSA_ILi64EEEEEENS_10tfloat32_tENS5_IJlSB_lEEESH_SI_NS4_8TiledMMAINS4_8MMA_AtomIJNS4_17SM100_MMA_TF32_SSISH_SH_fLi128ELi128ELNS4_4UMMA5MajorE0ELSN_0ELNSM_7ScaleInE0ELSO_0EEEEEENS4_6LayoutISC_NS5_IJNSA_ILi0EEESS_SS_EEEEENS5_IJNS4_10UnderscoreESV_SV_EEEEENS4_13SM90_TMA_LOADENS4_14ComposedLayoutINS4_7SwizzleILi3ELi4ELi3EEENS4_18smem_ptr_flag_bitsILi32EEENSR_INS5_IJNSA_ILi8EEENSA_ILi32EEEEEENS5_IJS15_SB_EEEEEEEvNS4_8identityESY_S19_vS1A_EENS_8epilogue10collective18CollectiveEpilogueINS1C_23Sm100TmaWarpSpecializedILi4ELi2ELi16ELb1ELb0EEEJSG_NS5_IJNSR_ISE_SB_EENSR_INSA_ILi16EEESB_EEEEESH_SI_SH_SI_NS1C_6fusion15FusionCallbacksIS1G_NS1L_17LinearCombinationISH_fSH_fLNS_15FloatRoundStyleE2EEESG_S1K_JEEENS4_5SM1004TMEM4LOAD26SM100_TMEM_LOAD_32dp32b16xESY_NSZ_INS10_ILi2ELi4ELi3EEES13_NSR_INS5_IJS14_S1I_EEENS5_IJS1I_SB_EEEEEEENS4_39AutoVectorizingCopyWithAssumedAlignmentILi128EEENS4_14SM90_TMA_STOREES1Z_S21_S21_EEEvvEEEEvNT_6ParamsE,"ax",@progbits
	.align	128
.text._ZN7cutlass13device_kernelINS_4gemm6kernel13GemmUniversalIN4cute5tupleIJiiiiEEENS1_10collective13CollectiveMmaINS1_35MainloopSm100TmaUmmaWarpSpecializedILi3ELi2ELi4ENS5_IJNS4_1CILi1EEESB_SB_EEEEENS5_IJNSA_ILi128EEESE_NSA_ILi64EEEEEENS_10tfloat32_tENS5_IJlSB_lEEESH_SI_NS4_8TiledMMAINS4_8MMA_AtomIJNS4_17SM100_MMA_TF32_SSISH_SH_fLi128ELi128ELNS4_4UMMA5MajorE0ELSN_0ELNSM_7ScaleInE0ELSO_0EEEEEENS4_6LayoutISC_NS5_IJNSA_ILi0EEESS_SS_EEEEENS5_IJNS4_10UnderscoreESV_SV_EEEEENS4_13SM90_TMA_LOADENS4_14ComposedLayoutINS4_7SwizzleILi3ELi4ELi3EEENS4_18smem_ptr_flag_bitsILi32EEENSR_INS5_IJNSA_ILi8EEENSA_ILi32EEEEEENS5_IJS15_SB_EEEEEEEvNS4_8identityESY_S19_vS1A_EENS_8epilogue10collective18CollectiveEpilogueINS1C_23Sm100TmaWarpSpecializedILi4ELi2ELi16ELb1ELb0EEEJSG_NS5_IJNSR_ISE_SB_EENSR_INSA_ILi16EEESB_EEEEESH_SI_SH_SI_NS1C_6fusion15FusionCallbacksIS1G_NS1L_17LinearCombinationISH_fSH_fLNS_15FloatRoundStyleE2EEESG_S1K_JEEENS4_5SM1004TMEM4LOAD26SM100_TMEM_LOAD_32dp32b16xESY_NSZ_INS10_ILi2ELi4ELi3EEES13_NSR_INS5_IJS14_S1I_EEENS5_IJS1I_SB_EEEEEEENS4_39AutoVectorizingCopyWithAssumedAlignmentILi128EEENS4_14SM90_TMA_STOREES1Z_S21_S21_EEEvvEEEEvNT_6ParamsE:
        .type           _ZN7cutlass13device_kernelINS_4gemm6kernel13GemmUniversalIN4cute5tupleIJiiiiEEENS1_10collective13CollectiveMmaINS1_35MainloopSm100TmaUmmaWarpSpecializedILi3ELi2ELi4ENS5_IJNS4_1CILi1EEESB_SB_EEEEENS5_IJNSA_ILi128EEESE_NSA_ILi64EEEEEENS_10tfloat32_tENS5_IJlSB_lEEESH_SI_NS4_8TiledMMAINS4_8MMA_AtomIJNS4_17SM100_MMA_TF32_SSISH_SH_fLi128ELi128ELNS4_4UMMA5MajorE0ELSN_0ELNSM_7ScaleInE0ELSO_0EEEEEENS4_6LayoutISC_NS5_IJNSA_ILi0EEESS_SS_EEEEENS5_IJNS4_10UnderscoreESV_SV_EEEEENS4_13SM90_TMA_LOADENS4_14ComposedLayoutINS4_7SwizzleILi3ELi4ELi3EEENS4_18smem_ptr_flag_bitsILi32EEENSR_INS5_IJNSA_ILi8EEENSA_ILi32EEEEEENS5_IJS15_SB_EEEEEEEvNS4_8identityESY_S19_vS1A_EENS_8epilogue10collective18CollectiveEpilogueINS1C_23Sm100TmaWarpSpecializedILi4ELi2ELi16ELb1ELb0EEEJSG_NS5_IJNSR_ISE_SB_EENSR_INSA_ILi16EEESB_EEEEESH_SI_SH_SI_NS1C_6fusion15FusionCallbacksIS1G_NS1L_17LinearCombinationISH_fSH_fLNS_15FloatRoundStyleE2EEESG_S1K_JEEENS4_5SM1004TMEM4LOAD26SM100_TMEM_LOAD_32dp32b16xESY_NSZ_INS10_ILi2ELi4ELi3EEES13_NSR_INS5_IJS14_S1I_EEENS5_IJS1I_SB_EEEEEEENS4_39AutoVectorizingCopyWithAssumedAlignmentILi128EEENS4_14SM90_TMA_STOREES1Z_S21_S21_EEEvvEEEEvNT_6ParamsE,@function
        .size           _ZN7cutlass13device_kernelINS_4gemm6kernel13GemmUniversalIN4cute5tupleIJiiiiEEENS1_10collective13CollectiveMmaINS1_35MainloopSm100TmaUmmaWarpSpecializedILi3ELi2ELi4ENS5_IJNS4_1CILi1EEESB_SB_EEEEENS5_IJNSA_ILi128EEESE_NSA_ILi64EEEEEENS_10tfloat32_tENS5_IJlSB_lEEESH_SI_NS4_8TiledMMAINS4_8MMA_AtomIJNS4_17SM100_MMA_TF32_SSISH_SH_fLi128ELi128ELNS4_4UMMA5MajorE0ELSN_0ELNSM_7ScaleInE0ELSO_0EEEEEENS4_6LayoutISC_NS5_IJNSA_ILi0EEESS_SS_EEEEENS5_IJNS4_10UnderscoreESV_SV_EEEEENS4_13SM90_TMA_LOADENS4_14ComposedLayoutINS4_7SwizzleILi3ELi4ELi3EEENS4_18smem_ptr_flag_bitsILi32EEENSR_INS5_IJNSA_ILi8EEENSA_ILi32EEEEEENS5_IJS15_SB_EEEEEEEvNS4_8identityESY_S19_vS1A_EENS_8epilogue10collective18CollectiveEpilogueINS1C_23Sm100TmaWarpSpecializedILi4ELi2ELi16ELb1ELb0EEEJSG_NS5_IJNSR_ISE_SB_EENSR_INSA_ILi16EEESB_EEEEESH_SI_SH_SI_NS1C_6fusion15FusionCallbacksIS1G_NS1L_17LinearCombinationISH_fSH_fLNS_15FloatRoundStyleE2EEESG_S1K_JEEENS4_5SM1004TMEM4LOAD26SM100_TMEM_LOAD_32dp32b16xESY_NSZ_INS10_ILi2ELi4ELi3EEES13_NSR_INS5_IJS14_S1I_EEENS5_IJS1I_SB_EEEEEEENS4_39AutoVectorizingCopyWithAssumedAlignmentILi128EEENS4_14SM90_TMA_STOREES1Z_S21_S21_EEEvvEEEEvNT_6ParamsE,(.L_x_217 - _ZN7cutlass13device_kernelINS_4gemm6kernel13GemmUniversalIN4cute5tupleIJiiiiEEENS1_10collective13CollectiveMmaINS1_35MainloopSm100TmaUmmaWarpSpecializedILi3ELi2ELi4ENS5_IJNS4_1CILi1EEESB_SB_EEEEENS5_IJNSA_ILi128EEESE_NSA_ILi64EEEEEENS_10tfloat32_tENS5_IJlSB_lEEESH_SI_NS4_8TiledMMAINS4_8MMA_AtomIJNS4_17SM100_MMA_TF32_SSISH_SH_fLi128ELi128ELNS4_4UMMA5MajorE0ELSN_0ELNSM_7ScaleInE0ELSO_0EEEEEENS4_6LayoutISC_NS5_IJNSA_ILi0EEESS_SS_EEEEENS5_IJNS4_10UnderscoreESV_SV_EEEEENS4_13SM90_TMA_LOADENS4_14ComposedLayoutINS4_7SwizzleILi3ELi4ELi3EEENS4_18smem_ptr_flag_bitsILi32EEENSR_INS5_IJNSA_ILi8EEENSA_ILi32EEEEEENS5_IJS15_SB_EEEEEEEvNS4_8identityESY_S19_vS1A_EENS_8epilogue10collective18CollectiveEpilogueINS1C_23Sm100TmaWarpSpecializedILi4ELi2ELi16ELb1ELb0EEEJSG_NS5_IJNSR_ISE_SB_EENSR_INSA_ILi16EEESB_EEEEESH_SI_SH_SI_NS1C_6fusion15FusionCallbacksIS1G_NS1L_17LinearCombinationISH_fSH_fLNS_15FloatRoundStyleE2EEESG_S1K_JEEENS4_5SM1004TMEM4LOAD26SM100_TMEM_LOAD_32dp32b16xESY_NSZ_INS10_ILi2ELi4ELi3EEES13_NSR_INS5_IJS14_S1I_EEENS5_IJS1I_SB_EEEEEEENS4_39AutoVectorizingCopyWithAssumedAlignmentILi128EEENS4_14SM90_TMA_STOREES1Z_S21_S21_EEEvvEEEEvNT_6ParamsE)
        .other          _ZN7cutlass13device_kernelINS_4gemm6kernel13GemmUniversalIN4cute5tupleIJiiiiEEENS1_10collective13CollectiveMmaINS1_35MainloopSm100TmaUmmaWarpSpecializedILi3ELi2ELi4ENS5_IJNS4_1CILi1EEESB_SB_EEEEENS5_IJNSA_ILi128EEESE_NSA_ILi64EEEEEENS_10tfloat32_tENS5_IJlSB_lEEESH_SI_NS4_8TiledMMAINS4_8MMA_AtomIJNS4_17SM100_MMA_TF32_SSISH_SH_fLi128ELi128ELNS4_4UMMA5MajorE0ELSN_0ELNSM_7ScaleInE0ELSO_0EEEEEENS4_6LayoutISC_NS5_IJNSA_ILi0EEESS_SS_EEEEENS5_IJNS4_10UnderscoreESV_SV_EEEEENS4_13SM90_TMA_LOADENS4_14ComposedLayoutINS4_7SwizzleILi3ELi4ELi3EEENS4_18smem_ptr_flag_bitsILi32EEENSR_INS5_IJNSA_ILi8EEENSA_ILi32EEEEEENS5_IJS15_SB_EEEEEEEvNS4_8identityESY_S19_vS1A_EENS_8epilogue10collective18CollectiveEpilogueINS1C_23Sm100TmaWarpSpecializedILi4ELi2ELi16ELb1ELb0EEEJSG_NS5_IJNSR_ISE_SB_EENSR_INSA_ILi16EEESB_EEEEESH_SI_SH_SI_NS1C_6fusion15FusionCallbacksIS1G_NS1L_17LinearCombinationISH_fSH_fLNS_15FloatRoundStyleE2EEESG_S1K_JEEENS4_5SM1004TMEM4LOAD26SM100_TMEM_LOAD_32dp32b16xESY_NSZ_INS10_ILi2ELi4ELi3EEES13_NSR_INS5_IJS14_S1I_EEENS5_IJS1I_SB_EEEEEEENS4_39AutoVectorizingCopyWithAssumedAlignmentILi128EEENS4_14SM90_TMA_STOREES1Z_S21_S21_EEEvvEEEEvNT_6ParamsE,@"STO_CUDA_ENTRY STV_DEFAULT"
_ZN7cutlass13device_kernelINS_4gemm6kernel13GemmUniversalIN4cute5tupleIJiiiiEEENS1_10collective13CollectiveMmaINS1_35MainloopSm100TmaUmmaWarpSpecializedILi3ELi2ELi4ENS5_IJNS4_1CILi1EEESB_SB_EEEEENS5_IJNSA_ILi128EEESE_NSA_ILi64EEEEEENS_10tfloat32_tENS5_IJlSB_lEEESH_SI_NS4_8TiledMMAINS4_8MMA_AtomIJNS4_17SM100_MMA_TF32_SSISH_SH_fLi128ELi128ELNS4_4UMMA5MajorE0ELSN_0ELNSM_7ScaleInE0ELSO_0EEEEEENS4_6LayoutISC_NS5_IJNSA_ILi0EEESS_SS_EEEEENS5_IJNS4_10UnderscoreESV_SV_EEEEENS4_13SM90_TMA_LOADENS4_14ComposedLayoutINS4_7SwizzleILi3ELi4ELi3EEENS4_18smem_ptr_flag_bitsILi32EEENSR_INS5_IJNSA_ILi8EEENSA_ILi32EEEEEENS5_IJS15_SB_EEEEEEEvNS4_8identityESY_S19_vS1A_EENS_8epilogue10collective18CollectiveEpilogueINS1C_23Sm100TmaWarpSpecializedILi4ELi2ELi16ELb1ELb0EEEJSG_NS5_IJNSR_ISE_SB_EENSR_INSA_ILi16EEESB_EEEEESH_SI_SH_SI_NS1C_6fusion15FusionCallbacksIS1G_NS1L_17LinearCombinationISH_fSH_fLNS_15FloatRoundStyleE2EEESG_S1K_JEEENS4_5SM1004TMEM4LOAD26SM100_TMEM_LOAD_32dp32b16xESY_NSZ_INS10_ILi2ELi4ELi3EEES13_NSR_INS5_IJS14_S1I_EEENS5_IJS1I_SB_EEEEEEENS4_39AutoVectorizingCopyWithAssumedAlignmentILi128EEENS4_14SM90_TMA_STOREES1Z_S21_S21_EEEvvEEEEvNT_6ParamsE:
[----:B------:R-:W1:Y:S01]  /*0000*/  LDC R1, c[0x0][0x37c] ;  /* 0x0000df00ff017b82 */ /* 0x000e620000000800 */
[----:B------:R-:W2:Y:S01]  /*0010*/  S2R R80, SR_TID.X ;  /* 0x0000000000507919 */ /* 0x000ea20000002100 */
[----:B------:R-:W3:Y:S01]  /*0020*/  LDCU.64 UR4, c[0x0][0x890] ;  /* 0x00011200ff0477ac */ /* 0x000ee20008000a00 */
[----:B------:R-:W-:Y:S02]  /*0030*/  PRMT R67, RZ, 0x7610, R67 ;  /* 0x00007610ff437816 */ /* 0x000fe40000000043 */
[----:B------:R-:W-:Y:S01]  /*0040*/  ELECT P5, URZ, PT ;  /* 0x0000000000ff782f */ /* 0x000fe200038a0000 */
[----:B------:R-:W4:Y:S01]  /*0050*/  LDCU.64 UR46, c[0x0][0x358] ;  /* 0x00006b00ff2e77ac */ /* 0x000f220008000a00 */
[----:B---3--:R-:W-:-:S04]  /*0060*/  UISETP.NE.U32.AND UP0, UPT, UR4, URZ, UPT ;  /* 0x000000ff0400728c */ /* 0x008fc8000bf05070 */
[----:B------:R-:W-:Y:S01]  /*0070*/  UISETP.NE.AND.EX UP0, UPT, UR5, URZ, UPT, UP0 ;  /* 0x000000ff0500728c */ /* 0x000fe2000bf05300 */
[----:B--2---:R-:W-:-:S05]  /*0080*/  SHF.R.U32.HI R72, RZ, 0x5, R80 ;  /* 0x00000005ff487819 */ /* 0x004fca0000011650 */
[----:B------:R-:W2:Y:S02]  /*0090*/  SHFL.IDX PT, R0, R72, RZ, 0x1f ;  /* 0x00001fff48007589 */ /* 0x000ea400000e0000 */
[----:B--2---:R-:W-:Y:S01]  /*00a0*/  R2UR UR8, R0 ;  /* 0x00000000000872ca */ /* 0x004fe200000e0000 */
[----:B-1--4-:R-:W-:-:S14]  /*00b0*/  BRA.U UP0, `(.L_x_0) ;  /* 0x00000001002c7547 */ /* 0x012fdc000b800000 */
[----:B------:R-:W1:Y:S02]  /*00c0*/  LDCU.64 UR6, c[0x0][0x888] ;  /* 0x00011100ff0677ac */ /* 0x000e640008000a00 */
[----:B-1----:R-:W-:-:S04]  /*00d0*/  UISETP.NE.U32.AND UP0, UPT, UR6, URZ, UPT ;  /* 0x000000ff0600728c */ /* 0x002fc8000bf05070 */
[----:B------:R-:W-:-:S09]  /*00e0*/  UISETP.NE.AND.EX UP0, UPT, UR7, URZ, UPT, UP0 ;  /* 0x000000ff0700728c */ /* 0x000fd2000bf05300 */
[----:B------:R-:W-:Y:S05]  /*00f0*/  BRA.U !UP0, `(.L_x_1) ;  /* 0x0000000108107547 */ /* 0x000fea000b800000 */
[----:B------:R-:W1:Y:S02]  /*0100*/  LDC.64 R2, c[0x0][0x888] ;  /* 0x00022200ff027b82 */ /* 0x000e640000000a00 */
[----:B-1----:R1:W5:Y:S01]  /*0110*/  LDG.E R35, desc[UR46][R2.64] ;  /* 0x0000002e02237981 */ /* 0x002362000c1e1900 */
[----:B------:R-:W-:Y:S01]  /*0120*/  HFMA2 R67, -RZ, RZ, 0, 5.9604644775390625e-08 ;  /* 0x00000001ff437431 */ /* 0x000fe200000001ff */
[----:B------:R-:W-:Y:S05]  /*0130*/  BRA `(.L_x_0) ;  /* 0x00000000000c7947 */ /* 0x000fea0003800000 */
.L_x_1:
[----:B------:R-:W1:Y:S01]  /*0140*/  LDCU UR6, c[0x0][0x880] ;  /* 0x00011000ff0677ac */ /* 0x000e620008000800 */
[----:B------:R-:W-:Y:S01]  /*0150*/  HFMA2 R67, -RZ, RZ, 0, 5.9604644775390625e-08 ;  /* 0x00000001ff437431 */ /* 0x000fe200000001ff */
[----:B-1----:R-:W-:-:S07]  /*0160*/  MOV R35, UR6 ;  /* 0x0000000600237c02 */ /* 0x002fce0008000f00 */
.L_x_0:
[----:B------:R-:W2:Y:S02]  /*0170*/  LDCU.64 UR6, c[0x0][0x8b0] ;  /* 0x00011600ff0677ac */ /* 0x000ea40008000a00 */
[----:B--2---:R-:W-:-:S04]  /*0180*/  UISETP.NE.U32.AND UP0, UPT, UR6, URZ, UPT ;  /* 0x000000ff0600728c */ /* 0x004fc8000bf05070 */
[----:B------:R-:W-:-:S09]  /*0190*/  UISETP.NE.AND.EX UP0, UPT, UR7, URZ, UPT, UP0 ;  /* 0x000000ff0700728c */ /* 0x000fd2000bf05300 */
[----:B------:R-:W-:Y:S05]  /*01a0*/  BRA.U UP0, `(.L_x_2) ;  /* 0x0000000100247547 */ /* 0x000fea000b800000 */
[----:B------:R-:W2:Y:S02]  /*01b0*/  LDCU.64 UR6, c[0x0][0x8a8] ;  /* 0x00011500ff0677ac */ /* 0x000ea40008000a00 */
[----:B--2---:R-:W-:-:S04]  /*01c0*/  UISETP.NE.U32.AND UP0, UPT, UR6, URZ, UPT ;  /* 0x000000ff0600728c */ /* 0x004fc8000bf05070 */
[----:B------:R-:W-:-:S09]  /*01d0*/  UISETP.NE.AND.EX UP0, UPT, UR7, URZ, UPT, UP0 ;  /* 0x000000ff0700728c */ /* 0x000fd2000bf05300 */
[----:B------:R-:W-:Y:S05]  /*01e0*/  BRA.U !UP0, `(.L_x_3) ;  /* 0x00000001080c7547 */ /* 0x000fea000b800000 */
[----:B------:R-:W2:Y:S02]  /*01f0*/  LDC.64 R32, c[0x0][0x8a8] ;  /* 0x00022a00ff207b82 */ /* 0x000ea40000000a00 */
[----:B--2---:R2:W5:Y:S01]  /*0200*/  LDG.E R32, desc[UR46][R32.64] ;  /* 0x0000002e20207981 */ /* 0x004562000c1e1900 */
[----:B------:R-:W-:Y:S05]  /*0210*/  BRA `(.L_x_2) ;  /* 0x0000000000087947 */ /* 0x000fea0003800000 */
.L_x_3:
[----:B------:R-:W2:Y:S02]  /*0220*/  LDCU UR6, c[0x0][0x8a0] ;  /* 0x00011400ff0677ac */ /* 0x000ea40008000800 */
[----:B--2---:R-:W-:Y:S02]  /*0230*/  MOV R32, UR6 ;  /* 0x0000000600207c02 */ /* 0x004fe40008000f00 */
.L_x_2:
[----:B------:R-:W-:Y:S01]  /*0240*/  IMAD.U32 R0, RZ, RZ, UR8 ;  /* 0x00000008ff007e24 */ /* 0x000fe2000f8e00ff */
[----:B------:R-:W-:Y:S04]  /*0250*/  BSSY.RECONVERGENT B0, `(.L_x_4) ;  /* 0x000000c000007945 */ /* 0x000fe80003800200 */
[C---:B------:R-:W-:Y:S02]  /*0260*/  ISETP.NE.OR P1, PT, R0.reuse, 0x1, !P5 ;  /* 0x000000010000780c */ /* 0x040fe40006f25670 */
[----:B------:R-:W-:-:S11]  /*0270*/  ISETP.NE.OR P0, PT, R0, 0x3, !P5 ;  /* 0x000000030000780c */ /* 0x000fd60006f05670 */
[----:B------:R-:W-:Y:S05]  /*0280*/  @P1 BRA `(.L_x_5) ;  /* 0x0000000000201947 */ /* 0x000fea0003800000 */
[----:B------:R-:W3:Y:S02]  /*0290*/  LDCU.64 UR6, c[0x0][0x348] ;  /* 0x00006900ff0677ac */ /* 0x000ee40008000a00 */
[----:B---3--:R-:W-:Y:S02]  /*02a0*/  UIADD3 UR10, UP1, UPT, UR6, 0x80, URZ ;  /* 0x00000080060a7890 */ /* 0x008fe4000ff3e0ff */
[----:B------:R-:W-:Y:S02]  /*02b0*/  UIADD3 UR6, UP0, UPT, UR6, 0x180, URZ ;  /* 0x0000018006067890 */ /* 0x000fe4000ff1e0ff */
[----:B------:R-:W-:Y:S02]  /*02c0*/  UIADD3.X UR11, UPT, UPT, URZ, UR7, URZ, UP1, !UPT ;  /* 0x00000007ff0b7290 */ /* 0x000fe40008ffe4ff */
[----:B------:R-:W-:-:S07]  /*02d0*/  UIADD3.X UR7, UPT, UPT, URZ, UR7, URZ, UP0, !UPT ;  /* 0x00000007ff077290 */ /* 0x000fce00087fe4ff */
[----:B------:R3:W-:Y:S02]  /*02e0*/  UTMACCTL.PF [UR10] ;  /* 0x000000000a0079b9 */ /* 0x0007e40008040000 */
[----:B------:R3:W-:Y:S02]  /*02f0*/  UTMACCTL.PF [UR6] ;  /* 0x00000000060079b9 */ /* 0x0007e40008040000 */
[----:B---3--:R-:W-:Y:S01]  /*0300*/  NOP ;  /* 0x0000000000007918 */ /* 0x008fe20000000000 */
.L_x_5:
[----:B------:R-:W-:Y:S05]  /*0310*/  BSYNC.RECONVERGENT B0 ;  /* 0x0000000000007941 */ /* 0x000fea0003800200 */
.L_x_4:
[----:B------:R-:W-:Y:S04]  /*0320*/  BSSY.RECONVERGENT B0, `(.L_x_6) ;  /* 0x000000a000007945 */ /* 0x000fe80003800200 */
        /* <DEDUP_REMOVED lines=9> */
.L_x_7:
[----:B------:R-:W-:Y:S05]  /*03c0*/  BSYNC.RECONVERGENT B0 ;  /* 0x0000000000007941 */ /* 0x000fea0003800200 */
.L_x_6:
[----:B------:R-:W3:Y:S01]  /*03d0*/  LDCU.64 UR6, c[0x0][0x888] ;  /* 0x00011100ff0677ac */ /* 0x000ee20008000a00 */
[----:B------:R-:W-:Y:S02]  /*03e0*/  UISETP.EQ.U32.AND UP1, UPT, UR4, URZ, UPT ;  /* 0x000000ff0400728c */ /* 0x000fe4000bf22070 */
[----:B------:R-:W-:Y:S02]  /*03f0*/  UPLOP3.LUT UP2, UPT, UPT, UPT, UPT, 0x80, 0x8 ;  /* 0x000000000008789c */ /* 0x000fe40003f4f070 */
[----:B---3--:R-:W-:-:S04]  /*0400*/  UISETP.NE.U32.AND UP0, UPT, UR6, URZ, UPT ;  /* 0x000000ff0600728c */ /* 0x008fc8000bf05070 */
[----:B------:R-:W-:-:S04]  /*0410*/  UISETP.NE.AND.EX UP0, UPT, UR7, URZ, UPT, UP0 ;  /* 0x000000ff0700728c */ /* 0x000fc8000bf05300 */
[----:B------:R-:W-:-:S04]  /*0420*/  UISETP.EQ.OR.EX UP3, UPT, UR5, URZ, !UP0, UP1 ;  /* 0x000000ff0500728c */ /* 0x000fc8000c762710 */
[----:B------:R-:W-:-:S05]  /*0430*/  UP2UR UR50, UPR, URZ, 0x8 ;  /* 0x00000008ff327883 */ /* 0x000fca0008000000 */
[----:B------:R-:W-:Y:S07]  /*0440*/  BRA.U !UP3, `(.L_x_8) ;  /* 0x000000010b207547 */ /* 0x000fee000b800000 */
[----:B------:R-:W-:Y:S01]  /*0450*/  UISETP.NE.U32.AND UP2, UPT, UR4, URZ, UPT ;  /* 0x000000ff0400728c */ /* 0x000fe2000bf45070 */
[----:B-----5:R-:W-:Y:S01]  /*0460*/  FSETP.NEU.AND P0, PT, R35, RZ, PT ;  /* 0x000000ff2300720b */ /* 0x020fe20003f0d000 */
[----:B------:R-:W-:Y:S02]  /*0470*/  USEL UR4, URZ, 0xffffffff, UP0 ;  /* 0xffffffffff047887 */ /* 0x000fe40008000000 */
[----:B------:R-:W-:-:S10]  /*0480*/  UISETP.NE.AND.EX UP2, UPT, UR5, URZ, UPT, UP2 ;  /* 0x000000ff0500728c */ /* 0x000fd4000bf45320 */
[----:B------:R-:W-:Y:S01]  /*0490*/  VOTEU.ANY UP1, P0 ;  /* 0x0000000000ff7886 */ /* 0x000fe20000020100 */
[----:B------:R-:W-:-:S04]  /*04a0*/  @!UP2 USEL UR4, URZ, 0xffffffff, UP1 ;  /* 0xffffffffff04a887 */ /* 0x000fc80008800000 */
[----:B------:R-:W-:-:S04]  /*04b0*/  ULOP3.LUT UR4, UR4, 0x1, URZ, 0xc0, !UPT ;  /* 0x0000000104047892 */ /* 0x000fc8000f8ec0ff */
[----:B------:R-:W-:-:S11]  /*04c0*/  UISETP.NE.U32.AND UP2, UPT, UR4, 0x1, UPT ;  /* 0x000000010400788c */ /* 0x000fd6000bf45070 */
.L_x_8:
[----:B-1----:R-:W1:Y:S01]  /*04d0*/  SHFL.IDX PT, R2, R72, RZ, 0x1f ;  /* 0x00001fff48027589 */ /* 0x002e6200000e0000 */
[----:B------:R-:W-:-:S04]  /*04e0*/  UISETP.NE.AND UP1, UPT, UR8, 0x2, UPT ;  /* 0x000000020800788c */ /* 0x000fc8000bf25270 */
[----:B------:R-:W-:Y:S01]  /*04f0*/  USEL UR6, URZ, 0x1, UP1 ;  /* 0x00000001ff067887 */ /* 0x000fe20008800000 */
[----:B-1----:R-:W-:-:S13]  /*0500*/  ISETP.NE.AND P0, PT, R2, RZ, PT ;  /* 0x000000ff0200720c */ /* 0x002fda0003f05270 */
[----:B------:R-:W-:Y:S05]  /*0510*/  @P0 BRA `(.L_x_9) ;  /* 0x0000000000400947 */ /* 0x000fea0003800000 */
[----:B------:R-:W1:Y:S01]  /*0520*/  S2UR UR5, SR_CgaCtaId ;  /* 0x00000000000579c3 */ /* 0x000e620000008800 */
[----:B------:R-:W-:Y:S01]  /*0530*/  UMOV UR7, 0x400 ;  /* 0x0000040000077882 */ /* 0x000fe20000000000 */
[----:B------:R-:W-:Y:S01]  /*0540*/  UMOV UR4, 0x1 ;  /* 0x0000000100047882 */ /* 0x000fe20000000000 */
[----:B------:R-:W-:Y:S01]  /*0550*/  ELECT P0, URZ, PT ;  /* 0x0000000000ff782f */ /* 0x000fe20003800000 */
[----:B------:R-:W-:-:S04]  /*0560*/  UIADD3 UR10, UPT, UPT, -UR4, 0x100000, URZ ;  /* 0x00100000040a7890 */ /* 0x000fc8000fffe1ff */
[----:B------:R-:W-:Y:S02]  /*0570*/  USHF.L.U32 UR11, UR10, 0xb, URZ ;  /* 0x0000000b0a0b7899 */ /* 0x000fe400080006ff */
[----:B------:R-:W-:Y:S02]  /*0580*/  USHF.L.U32 UR10, UR10, 0x1, URZ ;  /* 0x000000010a0a7899 */ /* 0x000fe400080006ff */
[----:B-1----:R-:W-:Y:S01]  /*0590*/  ULEA UR5, UR5, UR7, 0x18 ;  /* 0x0000000705057291 */ /* 0x002fe2000f8ec0ff */
[----:B------:R-:W1:Y:S11]  /*05a0*/  FENCE.VIEW.ASYNC.S ;  /* 0x00000000000073c6 */ /* 0x000e760000000000 */
[----:B-1----:R1:W3:Y:S01]  /*05b0*/  SYNCS.EXCH.64 URZ, [UR5], UR10 ;  /* 0x0000000a05ff75b2 */ /* 0x0022e20008000100 */
[----:B------:R1:W4:Y:S01]  /*05c0*/  SYNCS.EXCH.64 URZ, [UR5+0x18], UR10 ;  /* 0x0000180a05ff75b2 */ /* 0x0003220008000100 */
[----:B------:R1:W1:Y:S01]  /*05d0*/  SYNCS.EXCH.64 URZ, [UR5+0x8], UR10 ;  /* 0x0000080a05ff75b2 */ /* 0x0002620008000100 */
[----:B------:R1:W1:Y:S01]  /*05e0*/  SYNCS.EXCH.64 URZ, [UR5+0x20], UR10 ;  /* 0x0000200a05ff75b2 */ /* 0x0002620008000100 */
[----:B------:R1:W1:Y:S01]  /*05f0*/  SYNCS.EXCH.64 URZ, [UR5+0x10], UR10 ;  /* 0x0000100a05ff75b2 */ /* 0x0002620008000100 */
[----:B------:R1:W1:Y:S01]  /*0600*/  SYNCS.EXCH.64 URZ, [UR5+0x28], UR10 ;  /* 0x0000280a05ff75b2 */ /* 0x0002620008000100 */
[----:B------:R-:W-:Y:S01]  /*0610*/  NOP ;  /* 0x0000000000007918 */ /* 0x000fe20000000000 */
.L_x_9:
[----:B------:R-:W2:Y:S01]  /*0620*/  SHFL.IDX PT, R2, R72, RZ, 0x1f ;  /* 0x00001fff48027589 */ /* 0x000ea200000e0000 */
[----:B------:R-:W-:Y:S01]  /*0630*/  NOP ;  /* 0x0000000000007918 */ /* 0x000fe20000000000 */
[----:B--2---:R-:W-:-:S13]  /*0640*/  ISETP.NE.AND P0, PT, R2, 0x1, PT ;  /* 0x000000010200780c */ /* 0x004fda0003f05270 */
[----:B------:R-:W-:Y:S05]  /*0650*/  @P0 BRA `(.L_x_10) ;  /* 0x0000000000580947 */ /* 0x000fea0003800000 */
[----:B------:R-:W2:Y:S01]  /*0660*/  S2UR UR7, SR_CgaCtaId ;  /* 0x00000000000779c3 */ /* 0x000ea20000008800 */
[----:B------:R-:W-:Y:S01]  /*0670*/  UMOV UR9, 0x400 ;  /* 0x0000040000097882 */ /* 0x000fe20000000000 */
[----:B-1----:R-:W-:Y:S01]  /*0680*/  UMOV UR5, 0x20 ;  /* 0x0000002000057882 */ /* 0x002fe20000000000 */
[----:B------:R-:W-:Y:S01]  /*0690*/  UMOV UR4, 0x80 ;  /* 0x0000008000047882 */ /* 0x000fe20000000000 */
[----:B------:R-:W-:-:S04]  /*06a0*/  UIADD3 UR10, UPT, UPT, -UR5, 0x100000, URZ ;  /* 0x00100000050a7890 */ /* 0x000fc8000fffe1ff */
[----:B------:R-:W-:Y:S02]  /*06b0*/  USHF.L.U32 UR11, UR10, 0xb, URZ ;  /* 0x0000000b0a0b7899 */ /* 0x000fe400080006ff */
[----:B------:R-:W-:Y:S02]  /*06c0*/  USHF.L.U32 UR10, UR10, 0x1, URZ ;  /* 0x000000010a0a7899 */ /* 0x000fe400080006ff */
[----:B------:R-:W-:-:S04]  /*06d0*/  UIADD3 UR4, UPT, UPT, -UR4, 0x100000, URZ ;  /* 0x0010000004047890 */ /* 0x000fc8000fffe1ff */
[----:B------:R-:W-:Y:S02]  /*06e0*/  USHF.L.U32 UR5, UR4, 0xb, URZ ;  /* 0x0000000b04057899 */ /* 0x000fe400080006ff */
[----:B------:R-:W-:Y:S01]  /*06f0*/  USHF.L.U32 UR4, UR4, 0x1, URZ ;  /* 0x0000000104047899 */ /* 0x000fe200080006ff */
[----:B------:R-:W-:Y:S01]  /*0700*/  ELECT P0, URZ, PT ;  /* 0x0000000000ff782f */ /* 0x000fe20003800000 */
[----:B--2---:R-:W-:Y:S01]  /*0710*/  ULEA UR7, UR7, UR9, 0x18 ;  /* 0x0000000907077291 */ /* 0x004fe2000f8ec0ff */
[----:B------:R-:W1:Y:S11]  /*0720*/  FENCE.VIEW.ASYNC.S ;  /* 0x00000000000073c6 */ /* 0x000e760000000000 */
[----:B-1----:R2:W1:Y:S01]  /*0730*/  SYNCS.EXCH.64 URZ, [UR7+0x30], UR10 ;  /* 0x0000300a07ff75b2 */ /* 0x0024620008000100 */
[----:B------:R2:W1:Y:S01]  /*0740*/  SYNCS.EXCH.64 URZ, [UR7+0x50], UR4 ;  /* 0x0000500407ff75b2 */ /* 0x0004620008000100 */
[----:B------:R2:W1:Y:S01]  /*0750*/  SYNCS.EXCH.64 URZ, [UR7+0x38], UR10 ;  /* 0x0000380a07ff75b2 */ /* 0x0004620008000100 */
[----:B------:R2:W1:Y:S01]  /*0760*/  SYNCS.EXCH.64 URZ, [UR7+0x58], UR4 ;  /* 0x0000580407ff75b2 */ /* 0x0004620008000100 */
[----:B------:R2:W1:Y:S01]  /*0770*/  SYNCS.EXCH.64 URZ, [UR7+0x40], UR10 ;  /* 0x0000400a07ff75b2 */ /* 0x0004620008000100 */
[----:B------:R2:W1:Y:S01]  /*0780*/  SYNCS.EXCH.64 URZ, [UR7+0x60], UR4 ;  /* 0x0000600407ff75b2 */ /* 0x0004620008000100 */
[----:B------:R2:W1:Y:S01]  /*0790*/  SYNCS.EXCH.64 URZ, [UR7+0x48], UR10 ;  /* 0x0000480a07ff75b2 */ /* 0x0004620008000100 */
[----:B------:R2:W1:Y:S02]  /*07a0*/  SYNCS.EXCH.64 URZ, [UR7+0x68], UR4 ;  /* 0x0000680407ff75b2 */ /* 0x0004640008000100 */
[----:B--2---:R-:W-:Y:S01]  /*07b0*/  NOP ;  /* 0x0000000000007918 */ /* 0x004fe20000000000 */
.L_x_10:
[----:B------:R-:W2:Y:S01]  /*07c0*/  SHFL.IDX PT, R2, R72, RZ, 0x1f ;  /* 0x00001fff48027589 */ /* 0x000ea200000e0000 */
[----:B------:R-:W-:Y:S01]  /*07d0*/  NOP ;  /* 0x0000000000007918 */ /* 0x000fe20000000000 */
[----:B--2---:R-:W-:-:S13]  /*07e0*/  ISETP.NE.AND P0, PT, R2, 0x3, PT ;  /* 0x000000030200780c */ /* 0x004fda0003f05270 */
[----:B------:R-:W-:Y:S05]  /*07f0*/  @P0 BRA `(.L_x_11) ;  /* 0x0000000000300947 */ /* 0x000fea0003800000 */
[----:B-1----:R-:W1:Y:S01]  /*0800*/  S2UR UR5, SR_CgaCtaId ;  /* 0x00000000000579c3 */ /* 0x002e620000008800 */
        /* <DEDUP_REMOVED lines=8> */
[----:B-1----:R2:W1:Y:S01]  /*0890*/  SYNCS.EXCH.64 URZ, [UR5+0x70], UR10 ;  /* 0x0000700a05ff75b2 */ /* 0x0024620008000100 */
[----:B------:R2:W1:Y:S02]  /*08a0*/  SYNCS.EXCH.64 URZ, [UR5+0x78], UR10 ;  /* 0x0000780a05ff75b2 */ /* 0x0004640008000100 */
[----:B--2---:R-:W-:Y:S01]  /*08b0*/  NOP ;  /* 0x0000000000007918 */ /* 0x004fe20000000000 */
.L_x_11:
[----:B------:R-:W2:Y:S01]  /*08c0*/  SHFL.IDX PT, R2, R72, RZ, 0x1f ;  /* 0x00001fff48027589 */ /* 0x000ea200000e0000 */
[----:B------:R-:W-:Y:S01]  /*08d0*/  NOP ;  /* 0x0000000000007918 */ /* 0x000fe20000000000 */
[----:B--2---:R-:W-:-:S13]  /*08e0*/  ISETP.NE.AND P0, PT, R2, 0x4, PT ;  /* 0x000000040200780c */ /* 0x004fda0003f05270 */
[----:B------:R-:W-:Y:S05]  /*08f0*/  @P0 BRA `(.L_x_12) ;  /* 0x00000000004c0947 */ /* 0x000fea0003800000 */
[----:B-1----:R-:W1:Y:S01]  /*0900*/  S2UR UR5, SR_CgaCtaId ;  /* 0x00000000000579c3 */ /* 0x002e620000008800 */
[----:B------:R-:W-:Y:S01]  /*0910*/  UMOV UR9, 0x100 ;  /* 0x0000010000097882 */ /* 0x000fe20000000000 */
[----:B------:R-:W-:Y:S01]  /*0920*/  UMOV UR7, 0x400 ;  /* 0x0000040000077882 */ /* 0x000fe20000000000 */
[----:B------:R-:W-:Y:S01]  /*0930*/  USEL UR9, UR9, 0xe0, UP2 ;  /* 0x000000e009097887 */ /* 0x000fe20009000000 */
[----:B------:R-:W-:Y:S01]  /*0940*/  UMOV UR4, 0x1 ;  /* 0x0000000100047882 */ /* 0x000fe20000000000 */
[----:B------:R-:W-:Y:S01]  /*0950*/  ELECT P0, URZ, PT ;  /* 0x0000000000ff782f */ /* 0x000fe20003800000 */
[----:B------:R-:W-:-:S04]  /*0960*/  UIADD3 UR10, UPT, UPT, -UR4, 0x100000, URZ ;  /* 0x00100000040a7890 */ /* 0x000fc8000fffe1ff */
[----:B------:R-:W-:Y:S02]  /*0970*/  USHF.L.U32 UR11, UR10, 0xb, URZ ;  /* 0x0000000b0a0b7899 */ /* 0x000fe400080006ff */
[----:B------:R-:W-:Y:S02]  /*0980*/  USHF.L.U32 UR10, UR10, 0x1, URZ ;  /* 0x000000010a0a7899 */ /* 0x000fe400080006ff */
[----:B------:R-:W-:-:S04]  /*0990*/  UIADD3 UR12, UPT, UPT, -UR9, 0x100000, URZ ;  /* 0x00100000090c7890 */ /* 0x000fc8000fffe1ff */
[----:B------:R-:W-:Y:S02]  /*09a0*/  USHF.L.U32 UR13, UR12, 0xb, URZ ;  /* 0x0000000b0c0d7899 */ /* 0x000fe400080006ff */
[----:B------:R-:W-:Y:S02]  /*09b0*/  USHF.L.U32 UR12, UR12, 0x1, URZ ;  /* 0x000000010c0c7899 */ /* 0x000fe400080006ff */
[----:B-1----:R-:W-:Y:S01]  /*09c0*/  ULEA UR5, UR5, UR7, 0x18 ;  /* 0x0000000705057291 */ /* 0x002fe2000f8ec0ff */
[----:B------:R-:W1:Y:S11]  /*09d0*/  FENCE.VIEW.ASYNC.S ;  /* 0x00000000000073c6 */ /* 0x000e760000000000 */
[----:B-1----:R2:W1:Y:S01]  /*09e0*/  SYNCS.EXCH.64 URZ, [UR5+0x80], UR10 ;  /* 0x0000800a05ff75b2 */ /* 0x0024620008000100 */
[----:B------:R2:W1:Y:S01]  /*09f0*/  SYNCS.EXCH.64 URZ, [UR5+0x90], UR12 ;  /* 0x0000900c05ff75b2 */ /* 0x0004620008000100 */
[----:B------:R2:W1:Y:S01]  /*0a00*/  SYNCS.EXCH.64 URZ, [UR5+0x88], UR10 ;  /* 0x0000880a05ff75b2 */ /* 0x0004620008000100 */
[----:B------:R2:W1:Y:S02]  /*0a10*/  SYNCS.EXCH.64 URZ, [UR5+0x98], UR12 ;  /* 0x0000980c05ff75b2 */ /* 0x0004640008000100 */
[----:B--2---:R-:W-:Y:S01]  /*0a20*/  NOP ;  /* 0x0000000000007918 */ /* 0x004fe20000000000 */
.L_x_12:
        /* <DEDUP_REMOVED lines=26> */
.L_x_13:
        /* <DEDUP_REMOVED lines=18> */
.L_x_14:
[----:B-1----:R-:W1:Y:S01]  /*0cf0*/  S2UR UR5, SR_CTAID.X ;  /* 0x00000000000579c3 */ /* 0x002e620000002500 */
[----:B------:R-:W-:-:S05]  /*0d00*/  CS2R.32 R68, SR_CgaSize ;  /* 0x0000000000447805 */ /* 0x000fca0000008a00 */
[----:B------:R-:W-:-:S05]  /*0d10*/  IMAD R68, R68, -0xa0, RZ ;  /* 0xffffff6044447824 */ /* 0x000fca00078e02ff */
[----:B------:R-:W-:-:S14]  /*0d20*/  R2UR UR9, R68 ;  /* 0x00000000440972ca */ /* 0x000fdc00000e0000 */
[----:B------:R-:W2:Y:S01]  /*0d30*/  LDCU UR9, c[0x0][UR9+0x2b0] ;  /* 0x00005600090977ac */ /* 0x000ea20008000800 */
[----:B------:R-:W-:Y:S01]  /*0d40*/  NOP ;  /* 0x0000000000007918 */ /* 0x000fe20000000000 */
[----:B------:R-:W-:-:S05]  /*0d50*/  CS2R.32 R68, SR_CgaSize ;  /* 0x0000000000447805 */ /* 0x000fca0000008a00 */
[----:B------:R-:W-:-:S05]  /*0d60*/  IMAD R68, R68, -0xa0, RZ ;  /* 0xffffff6044447824 */ /* 0x000fca00078e02ff */
[----:B------:R-:W-:-:S14]  /*0d70*/  R2UR UR7, R68 ;  /* 0x00000000440772ca */ /* 0x000fdc00000e0000 */
[----:B------:R-:W3:Y:S01]  /*0d80*/  LDCU UR7, c[0x0][UR7+0x2b4] ;  /* 0x00005680070777ac */ /* 0x000ee20008000800 */
[----:B------:R-:W4:Y:S08]  /*0d90*/  S2UR UR4, SR_CTAID.Y ;  /* 0x00000000000479c3 */ /* 0x000f300000002600 */
[----:B------:R-:W3:Y:S01]  /*0da0*/  LDC R9, c[0x0][0xb24] ;  /* 0x0002c900ff097b82 */ /* 0x000ee20000000800 */
[----:B-1----:R-:W-:-:S02]  /*0db0*/  I2FP.F32.U32 R4, UR5 ;  /* 0x0000000500047c45 */ /* 0x002fc40008201000 */
[----:B------:R-:W-:-:S05]  /*0dc0*/  CS2R.32 R5, SR_CgaSize ;  /* 0x0000000000057805 */ /* 0x000fca0000008a00 */
[----:B------:R-:W-:-:S06]  /*0dd0*/  IMAD R5, R5, -0xa0, RZ ;  /* 0xffffff6005057824 */ /* 0x000fcc00078e02ff */
[----:B------:R-:W1:Y:S01]  /*0de0*/  LDC R5, c[0x0][R5+0x2a0] ;  /* 0x0000a80005057b82 */ /* 0x000e620000000800 */
[----:B------:R-:W-:Y:S01]  /*0df0*/  MOV R21, UR5 ;  /* 0x0000000500157c02 */ /* 0x000fe20008000f00 */
[----:B--2---:R-:W-:Y:S01]  /*0e00*/  FMUL R4, R4, UR9 ;  /* 0x0000000904047c20 */ /* 0x004fe20008400000 */
[----:B----4-:R-:W-:Y:S02]  /*0e10*/  I2FP.F32.U32 R2, UR4 ;  /* 0x0000000400027c45 */ /* 0x010fe40008201000 */
[----:B------:R-:W-:-:S05]  /*0e20*/  CS2R.32 R3, SR_CgaSize ;  /* 0x0000000000037805 */ /* 0x000fca0000008a00 */
[----:B------:R-:W-:-:S06]  /*0e30*/  IMAD R3, R3, -0xa0, RZ ;  /* 0xffffff6003037824 */ /* 0x000fcc00078e02ff */
[----:B------:R-:W2:Y:S01]  /*0e40*/  LDC R3, c[0x0][R3+0x2a4] ;  /* 0x0000a90003037b82 */ /* 0x000ea20000000800 */
[----:B------:R-:W4:Y:S01]  /*0e50*/  F2I.U32.TRUNC.NTZ R68, R4 ;  /* 0x0000000400447305 */ /* 0x000f22000020f000 */
[----:B------:R-:W-:Y:S01]  /*0e60*/  MOV R20, UR4 ;  /* 0x0000000400147c02 */ /* 0x000fe20008000f00 */
[----:B---3--:R-:W-:-:S05]  /*0e70*/  FMUL R2, R2, UR7 ;  /* 0x0000000702027c20 */ /* 0x008fca0008400000 */
[----:B------:R-:W-:Y:S01]  /*0e80*/  BAR.SYNC.DEFER_BLOCKING 0x0 ;  /* 0x0000000000007b1d */ /* 0x000fe20000010000 */
[----:B------:R-:W-:-:S05]  /*0e90*/  ISETP.GE.AND P0, PT, R9, 0x1, PT ;  /* 0x000000010900780c */ /* 0x000fca0003f06270 */
[----:B------:R-:W3:Y:S02]  /*0ea0*/  F2I.U32.TRUNC.NTZ R66, R2 ;  /* 0x0000000200427305 */ /* 0x000ee4000020f000 */
[----:B------:R-:W2:Y:S01]  /*0eb0*/  S2UR UR36, SR_CTAID.Z ;  /* 0x00000000002479c3 */ /* 0x000ea20000002700 */
[----:B----4-:R-:W-:-:S05]  /*0ec0*/  IADD3 R68, PT, PT, -R68, RZ, RZ ;  /* 0x000000ff44447210 */ /* 0x010fca0007ffe1ff */
[----:B-1----:R-:W-:Y:S01]  /*0ed0*/  IMAD R68, R5, R68, UR5 ;  /* 0x0000000505447e24 */ /* 0x002fe2000f8e0244 */
[----:B---3--:R-:W-:-:S05]  /*0ee0*/  IADD3 R66, PT, PT, -R66, RZ, RZ ;  /* 0x000000ff42427210 */ /* 0x008fca0007ffe1ff */
[----:B--2---:R-:W-:Y:S01]  /*0ef0*/  IMAD R66, R3, R66, UR4 ;  /* 0x0000000403427e24 */ /* 0x004fe2000f8e0242 */
[----:B------:R-:W-:Y:S06]  /*0f00*/  @!P0 BRA `(.L_x_15) ;  /* 0x0000000000b88947 */ /* 0x000fec0003800000 */
[----:B------:R-:W1:Y:S01]  /*0f10*/  LDC.64 R4, c[0x0][0xb18] ;  /* 0x0002c600ff047b82 */ /* 0x000e620000000a00 */
[----:B------:R-:W-:-:S07]  /*0f20*/  ISETP.NE.AND P0, PT, R9, 0x1, PT ;  /* 0x000000010900780c */ /* 0x000fce0003f05270 */
[----:B------:R-:W2:Y:S08]  /*0f30*/  LDC R10, c[0x0][0xb0c] ;  /* 0x0002c300ff0a7b82 */ /* 0x000eb00000000800 */
[----:B------:R-:W3:Y:S08]  /*0f40*/  LDC R11, c[0x0][0x370] ;  /* 0x0000dc00ff0b7b82 */ /* 0x000ef00000000800 */
[----:B------:R-:W4:Y:S01]  /*0f50*/  LDC R12, c[0x0][0x374] ;  /* 0x0000dd00ff0c7b82 */ /* 0x000f220000000800 */
[----:B-1----:R-:W-:-:S07]  /*0f60*/  ISETP.NE.AND P1, PT, R4, 0x1, PT ;  /* 0x000000010400780c */ /* 0x002fce0003f25270 */
[----:B------:R-:W3:Y:S01]  /*0f70*/  LDC.64 R6, c[0x0][0xb10] ;  /* 0x0002c400ff067b82 */ /* 0x000ee20000000a00 */
[----:B--2---:R-:W-:-:S07]  /*0f80*/  ISETP.NE.AND P2, PT, R10, 0x1, PT ;  /* 0x000000010a00780c */ /* 0x004fce0003f45270 */
[----:B------:R-:W1:Y:S08]  /*0f90*/  LDC R8, c[0x0][0xb20] ;  /* 0x0002c800ff087b82 */ /* 0x000e700000000800 */
[----:B------:R-:W2:Y:S01]  /*0fa0*/  LDC.64 R2, c[0x0][0xb28] ;  /* 0x0002ca00ff027b82 */ /* 0x000ea20000000a00 */
[----:B----4-:R-:W-:-:S04]  /*0fb0*/  IMAD.HI.U32 R13, R12, R5, RZ ;  /* 0x000000050c0d7227 */ /* 0x010fc800078e00ff */
[----:B------:R-:W-:-:S04]  /*0fc0*/  IMAD.HI.U32 R5, R20, R5, RZ ;  /* 0x0000000514057227 */ /* 0x000fc800078e00ff */
[----:B---3--:R-:W-:-:S04]  /*0fd0*/  IMAD.HI.U32 R14, R11, R6, RZ ;  /* 0x000000060b0e7227 */ /* 0x008fc800078e00ff */
[C---:B------:R-:W-:Y:S01]  /*0fe0*/  IMAD.HI.U32 R16, R21.reuse, R6, RZ ;  /* 0x0000000615107227 */ /* 0x040fe200078e00ff */
[-C--:B------:R-:W-:Y:S02]  /*0ff0*/  @P2 SHF.R.U32.HI R11, RZ, R7.reuse, R14 ;  /* 0x00000007ff0b2219 */ /* 0x080fe4000001160e */
[-C--:B-1----:R-:W-:Y:S02]  /*1000*/  @P1 SHF.R.U32.HI R12, RZ, R8.reuse, R13 ;  /* 0x00000008ff0c1219 */ /* 0x082fe4000001160d */
[----:B------:R-:W-:Y:S02]  /*1010*/  SHF.R.U32.HI R5, RZ, R8, R5 ;  /* 0x00000008ff057219 */ /* 0x000fe40000011605 */
[----:B------:R-:W-:Y:S02]  /*1020*/  SHF.R.U32.HI R16, RZ, R7, R16 ;  /* 0x00000007ff107219 */ /* 0x000fe40000011610 */
[----:B------:R-:W-:Y:S01]  /*1030*/  SEL R5, R20, R5, !P1 ;  /* 0x0000000514057207 */ /* 0x000fe20004800000 */
[----:B--2---:R-:W-:Y:S01]  /*1040*/  IMAD.HI.U32 R14, R12, R2, RZ ;  /* 0x000000020c0e7227 */ /* 0x004fe200078e00ff */
[----:B------:R-:W-:-:S02]  /*1050*/  SEL R7, R21, R16, !P2 ;  /* 0x0000001015077207 */ /* 0x000fc40005000000 */
[----:B------:R-:W-:Y:S01]  /*1060*/  IADD3 R13, PT, PT, -R5, RZ, RZ ;  /* 0x000000ff050d7210 */ /* 0x000fe20007ffe1ff */
[----:B------:R-:W-:Y:S01]  /*1070*/  IMAD.HI.U32 R6, R11, R2, RZ ;  /* 0x000000020b067227 */ /* 0x000fe200078e00ff */
[----:B------:R-:W-:-:S03]  /*1080*/  @P0 SHF.R.U32.HI R12, RZ, R3, R14 ;  /* 0x00000003ff0c0219 */ /* 0x000fc6000001160e */
[----:B------:R-:W-:Y:S01]  /*1090*/  IMAD R13, R4, R13, R20 ;  /* 0x0000000d040d7224 */ /* 0x000fe200078e0214 */
[----:B------:R-:W-:Y:S01]  /*10a0*/  @P0 SHF.R.U32.HI R11, RZ, R3, R6 ;  /* 0x00000003ff0b0219 */ /* 0x000fe20000011606 */
[----:B------:R-:W-:-:S04]  /*10b0*/  IMAD R12, R12, R9, RZ ;  /* 0x000000090c0c7224 */ /* 0x000fc800078e02ff */
[----:B------:R-:W-:Y:S01]  /*10c0*/  IMAD R6, R11, R9, RZ ;  /* 0x000000090b067224 */ /* 0x000fe200078e02ff */
[----:B------:R-:W-:-:S04]  /*10d0*/  ISETP.GE.AND P1, PT, R5, R12, PT ;  /* 0x0000000c0500720c */ /* 0x000fc80003f26270 */
[----:B------:R-:W-:Y:S01]  /*10e0*/  ISETP.GE.OR P1, PT, R7, R6, P1 ;  /* 0x000000060700720c */ /* 0x000fe20000f26670 */
[----:B------:R-:W-:-:S05]  /*10f0*/  IMAD.HI.U32 R6, R5, R2, RZ ;  /* 0x0000000205067227 */ /* 0x000fca00078e00ff */
[----:B------:R-:W-:-:S04]  /*1100*/  SHF.R.U32.HI R6, RZ, R3, R6 ;  /* 0x00000003ff067219 */ /* 0x000fc80000011606 */
[----:B------:R-:W-:-:S03]  /*1110*/  SEL R6, R5, R6, !P0 ;  /* 0x0000000605067207 */ /* 0x000fc60004000000 */
[----:B------:R-:W-:Y:S01]  /*1120*/  @!P1 IMAD.HI.U32 R8, R7, R2, RZ ;  /* 0x0000000207089227 */ /* 0x000fe200078e00ff */
[----:B------:R-:W-:-:S04]  /*1130*/  IADD3 R2, PT, PT, -R6, RZ, RZ ;  /* 0x000000ff06027210 */ /* 0x000fc80007ffe1ff */
[----:B------:R-:W-:Y:S01]  /*1140*/  @!P1 SHF.R.U32.HI R8, RZ, R3, R8 ;  /* 0x00000003ff089219 */ /* 0x000fe20000011608 */
[----:B------:R-:W-:-:S03]  /*1150*/  IMAD R2, R9, R2, R5 ;  /* 0x0000000209027224 */ /* 0x000fc600078e0205 */
[----:B------:R-:W-:-:S05]  /*1160*/  @!P1 SEL R3, R7, R8, !P0 ;  /* 0x0000000807039207 */ /* 0x000fca0004000000 */
[--C-:B------:R-:W-:Y:S02]  /*1170*/  @!P1 IMAD.IADD R6, R6, 0x1, -R3.reuse ;  /* 0x0000000106069824 */ /* 0x100fe400078e0a03 */
[----:B------:R-:W-:Y:S01]  /*1180*/  @!P1 IMAD R3, R2, R11, R3 ;  /* 0x0000000b02039224 */ /* 0x000fe200078e0203 */
[----:B------:R-:W-:Y:S01]  /*1190*/  IADD3 R2, PT, PT, -R7, RZ, RZ ;  /* 0x000000ff07027210 */ /* 0x000fe20007ffe1ff */
[----:B------:R-:W-:Y:S02]  /*11a0*/  @!P1 IMAD R5, R6, R9, R7 ;  /* 0x0000000906059224 */ /* 0x000fe400078e0207 */
[----:B------:R-:W-:Y:S02]  /*11b0*/  @!P1 IMAD.MOV.U32 R7, RZ, RZ, R3 ;  /* 0x000000ffff079224 */ /* 0x000fe400078e0003 */
[----:B------:R-:W-:Y:S02]  /*11c0*/  IMAD R2, R10, R2, R21 ;  /* 0x000000020a027224 */ /* 0x000fe400078e0215 */
[----:B------:R-:W-:-:S02]  /*11d0*/  IMAD R20, R5, R4, R13 ;  /* 0x0000000405147224 */ /* 0x000fc400078e020d */
[----:B------:R-:W-:Y:S02]  /*11e0*/  IMAD R21, R7, R10, R2 ;  /* 0x0000000a07157224 */ /* 0x000fe400078e0202 */
.L_x_15:
[----:B------:R-:W1:Y:S01]  /*11f0*/  LDCU UR4, c[0x0][0xb30] ;  /* 0x00016600ff0477ac */ /* 0x000e620008000800 */
[----:B------:R-:W2:Y:S08]  /*1200*/  S2UR UR37, SR_CgaCtaId ;  /* 0x00000000002579c3 */ /* 0x000eb00000008800 */
[----:B------:R-:W3:Y:S01]  /*1210*/  LDC R26, c[0x0][0xb24] ;  /* 0x0002c900ff1a7b82 */ /* 0x000ee20000000800 */
[----:B-1----:R-:W-:-:S09]  /*1220*/  UISETP.NE.AND UP1, UPT, UR4, 0x1, UPT ;  /* 0x000000010400788c */ /* 0x002fd2000bf25270 */
[----:B--2---:R-:W-:Y:S05]  /*1230*/  BRA.U UP1, `(.L_x_16) ;  /* 0x0000000101407547 */ /* 0x004fea000b800000 */
[----:B------:R-:W1:Y:S08]  /*1240*/  LDC.64 R4, c[0x0][0xb10] ;  /* 0x0002c400ff047b82 */ /* 0x000e700000000a00 */
[----:B------:R-:W2:Y:S08]  /*1250*/  LDC.64 R2, c[0x0][0xb18] ;  /* 0x0002c600ff027b82 */ /* 0x000eb00000000a00 */
[----:B------:R-:W4:Y:S08]  /*1260*/  LDC R6, c[0x0][0xb20] ;  /* 0x0002c800ff067b82 */ /* 0x000f300000000800 */
[----:B------:R-:W3:Y:S01]  /*1270*/  LDC R8, c[0x0][0xb0c] ;  /* 0x0002c300ff087b82 */ /* 0x000ee20000000800 */
[----:B-1----:R-:W-:-:S05]  /*1280*/  IMAD.HI.U32 R4, R21, R4, RZ ;  /* 0x0000000415047227 */ /* 0x002fca00078e00ff */
[----:B------:R-:W-:Y:S01]  /*1290*/  SHF.R.U32.HI R4, RZ, R5, R4 ;  /* 0x00000005ff047219 */ /* 0x000fe20000011604 */
[----:B--2---:R-:W-:Y:S01]  /*12a0*/  IMAD.HI.U32 R3, R20, R3, RZ ;  /* 0x0000000314037227 */ /* 0x004fe200078e00ff */
[----:B------:R-:W-:-:S04]  /*12b0*/  ISETP.NE.AND P0, PT, R2, 0x1, PT ;  /* 0x000000010200780c */ /* 0x000fc80003f05270 */
[----:B----4-:R-:W-:-:S04]  /*12c0*/  SHF.R.U32.HI R3, RZ, R6, R3 ;  /* 0x00000006ff037219 */ /* 0x010fc80000011603 */
[----:B------:R-:W-:Y:S02]  /*12d0*/  SEL R3, R20, R3, !P0 ;  /* 0x0000000314037207 */ /* 0x000fe40004000000 */
[----:B---3--:R-:W-:-:S04]  /*12e0*/  ISETP.NE.AND P1, PT, R8, 0x1, PT ;  /* 0x000000010800780c */ /* 0x008fc80003f25270 */
[----:B------:R-:W-:-:S05]  /*12f0*/  SEL R4, R21, R4, !P1 ;  /* 0x0000000415047207 */ /* 0x000fca0004800000 */
[----:B------:R-:W-:Y:S02]  /*1300*/  IMAD.IADD R5, R3, 0x1, -R4 ;  /* 0x0000000103057824 */ /* 0x000fe400078e0a04 */
[----:B------:R-:W-:Y:S02]  /*1310*/  IMAD.IADD R3, R4, 0x1, -R3 ;  /* 0x0000000104037824 */ /* 0x000fe400078e0a03 */
[----:B------:R-:W-:Y:S02]  /*1320*/  IMAD R21, R5, R8, R21 ;  /* 0x0000000805157224 */ /* 0x000fe400078e0215 */
[----:B------:R-:W-:-:S07]  /*1330*/  IMAD R20, R3, R2, R20 ;  /* 0x0000000203147224 */ /* 0x000fce00078e0214 */
.L_x_16:
[----:B------:R-:W-:Y:S01]  /*1340*/  BAR.SYNC.DEFER_BLOCKING 0x0 ;  /* 0x0000000000007b1d */ /* 0x000fe20000010000 */
[----:B------:R-:W-:Y:S01]  /*1350*/  UISETP.NE.AND UP1, UPT, UR8, 0x2, UPT ;  /* 0x000000020800788c */ /* 0x000fe2000bf25270 */
[----:B------:R-:W-:Y:S02]  /*1360*/  ISETP.NE.OR P5, PT, R0, 0x2, !P5 ;  /* 0x000000020000780c */ /* 0x000fe40006fa5670 */
[----:B------:R-:W-:-:S06]  /*1370*/  LOP3.LUT R2, R80, 0x1f, RZ, 0xc0, !PT ;  /* 0x0000001f50027812 */ /* 0x000fcc00078ec0ff */
[----:B------:R-:W-:Y:S05]  /*1380*/  BRA.U UP1, `(.L_x_17) ;  /* 0x00000011018c7547 */ /* 0x000fea000b800000 */
[----:B------:R-:W1:Y:S01]  /*1390*/  LDCU UR13, c[0x0][0x38c] ;  /* 0x00007180ff0d77ac */ /* 0x000e620008000800 */
[----:B------:R-:W2:Y:S01]  /*13a0*/  LDC R9, c[0x0][0x370] ;  /* 0x0000dc00ff097b82 */ /* 0x000ea20000000800 */
[----:B------:R-:W-:Y:S01]  /*13b0*/  PLOP3.LUT P1, PT, PT, PT, UP2, 0x80, 0x8 ;  /* 0x000000000008781c */ /* 0x000fe20003f2f028 */
[----:B------:R-:W-:Y:S01]  /*13c0*/  HFMA2 R12, -RZ, RZ, 0, 0 ;  /* 0x00000000ff0c7431 */ /* 0x000fe200000001ff */
[----:B------:R-:W-:Y:S01]  /*13d0*/  ISETP.EQ.OR P4, PT, R2, RZ, P5 ;  /* 0x000000ff0200720c */ /* 0x000fe20002f82670 */
[----:B------:R-:W-:Y:S01]  /*13e0*/  IMAD.MOV.U32 R15, RZ, RZ, 0x1 ;  /* 0x00000001ff0f7424 */ /* 0x000fe200078e00ff */
[----:B------:R-:W-:Y:S01]  /*13f0*/  PLOP3.LUT P1, PT, P1, PT, PT, 0x8, 0x80 ;  /* 0x000000000080781c */ /* 0x000fe20000f2e170 */
[----:B------:R-:W-:Y:S01]  /*1400*/  IMAD.MOV.U32 R14, RZ, RZ, RZ ;  /* 0x000000ffff0e7224 */ /* 0x000fe200078e00ff */
[----:B------:R-:W-:Y:S01]  /*1410*/  MOV R8, 0x1 ;  /* 0x0000000100087802 */ /* 0x000fe20000000f00 */
[----:B------:R-:W4:Y:S01]  /*1420*/  LDC R0, c[0x0][0x374] ;  /* 0x0000dd00ff007b82 */ /* 0x000f220000000800 */
[----:B------:R-:W-:Y:S01]  /*1430*/  IMAD.MOV.U32 R10, RZ, RZ, RZ ;  /* 0x000000ffff0a7224 */ /* 0x000fe200078e00ff */
[----:B------:R-:W2:Y:S01]  /*1440*/  LDCU.64 UR22, c[0x0][0x348] ;  /* 0x00006900ff1677ac */ /* 0x000ea20008000a00 */
[----:B------:R-:W-:Y:S01]  /*1450*/  UMOV UR6, URZ ;  /* 0x000000ff00067c82 */ /* 0x000fe20008000000 */
[----:B-1----:R-:W-:-:S04]  /*1460*/  UIADD3 UR5, UPT, UPT, UR13, 0x3f, URZ ;  /* 0x0000003f0d057890 */ /* 0x002fc8000fffe0ff */
[----:B------:R-:W-:-:S04]  /*1470*/  USHF.R.S32.HI UR4, URZ, 0x1f, UR5 ;  /* 0x0000001fff047899 */ /* 0x000fc80008011405 */
[----:B------:R-:W-:-:S04]  /*1480*/  ULEA.HI UR4, UR4, UR5, URZ, 0x6 ;  /* 0x0000000504047291 */ /* 0x000fc8000f8f30ff */
[----:B------:R-:W-:Y:S02]  /*1490*/  USHF.R.S32.HI UR15, URZ, 0x6, UR4 ;  /* 0x00000006ff0f7899 */ /* 0x000fe40008011404 */
[----:B------:R-:W-:Y:S02]  /*14a0*/  UIADD3 UR4, UPT, UPT, UR13, -0x1, URZ ;  /* 0xffffffff0d047890 */ /* 0x000fe4000fffe0ff */
[----:B------:R-:W-:Y:S02]  /*14b0*/  UISETP.LT.U32.AND UP0, UPT, UR15, 0x3, UPT ;  /* 0x000000030f00788c */ /* 0x000fe4000bf01070 */
[----:B------:R-:W-:Y:S02]  /*14c0*/  UISETP.GE.U32.AND UP1, UPT, UR4, -0x7f, UPT ;  /* 0xffffff810400788c */ /* 0x000fe4000bf26070 */
[----:B------:R-:W-:Y:S02]  /*14d0*/  USEL UR14, UR15, 0x3, UP0 ;  /* 0x000000030f0e7887 */ /* 0x000fe40008000000 */
[----:B------:R-:W-:-:S02]  /*14e0*/  UIADD3 UR13, UPT, UPT, UR13, 0x7e, URZ ;  /* 0x0000007e0d0d7890 */ /* 0x000fc4000fffe0ff */
[----:B------:R-:W-:Y:S02]  /*14f0*/  UIADD3 UR5, UPT, UPT, UR14, -0x1, URZ ;  /* 0xffffffff0e057890 */ /* 0x000fe4000fffe0ff */
[----:B------:R-:W-:-:S03]  /*1500*/  UIADD3 UR7, UPT, UPT, UR15, -UR14, URZ ;  /* 0x8000000e0f077290 */ /* 0x000fc6000fffe0ff */
[----:B------:R-:W-:-:S04]  /*1510*/  @UP1 UIADD3 UR5, UPT, UPT, UR14, URZ, URZ ;  /* 0x000000ff0e051290 */ /* 0x000fc8000fffe0ff */
[----:B--2---:R-:W-:-:S12]  /*1520*/  UIADD3 UR5, UPT, UPT, UR5, 0x1, URZ ;  /* 0x0000000105057890 */ /* 0x004fd8000fffe0ff */
.L_x_35:
[----:B------:R-:W-:Y:S01]  /*1530*/  UISETP.NE.AND UP0, UPT, UR37, URZ, UPT ;  /* 0x000000ff2500728c */ /* 0x000fe2000bf05270 */
[----:B------:R-:W1:Y:S08]  /*1540*/  S2UR UR37, SR_CgaCtaId ;  /* 0x00000000002579c3 */ /* 0x000e700000008800 */
[----:B------:R-:W-:Y:S05]  /*1550*/  BRA.U UP0, `(.L_x_18) ;  /* 0x0000000100347547 */ /* 0x000fea000b800000 */
[----:B------:R-:W2:Y:S01]  /*1560*/  S2R R2, SR_CgaCtaId ;  /* 0x0000000000027919 */ /* 0x000ea20000008800 */
[----:B------:R-:W-:-:S04]  /*1570*/  MOV R3, 0x400 ;  /* 0x0000040000037802 */ /* 0x000fc80000000f00 */
[----:B--2---:R-:W-:Y:S02]  /*1580*/  LEA R3, R2, R3, 0x18 ;  /* 0x0000000302037211 */ /* 0x004fe400078ec0ff */
[----:B------:R-:W-:-:S03]  /*1590*/  SHF.L.U32 R2, R8, 0x1f, RZ ;  /* 0x0000001f08027819 */ /* 0x000fc600000006ff */
[----:B------:R-:W-:-:S04]  /*15a0*/  IMAD R3, R10, 0x8, R3 ;  /* 0x000000080a037824 */ /* 0x000fc800078e0203 */
[----:B------:R-:W2:Y:S02]  /*15b0*/  SYNCS.PHASECHK.TRANS64.TRYWAIT P0, [R3+URZ+0xf0], R2 ;  /* 0x0000f002030075a7 */ /* 0x000ea400080011ff */
[----:B--2---:R-:W-:Y:S05]  /*15c0*/  @!P0 BRA `(.L_x_19) ;  /* 0x00000098007c8947 */ /* 0x004fea0003800000 */
.L_x_166:
[----:B------:R-:W-:Y:S01]  /*15d0*/  VIADD R10, R10, 0x1 ;  /* 0x000000010a0a7836 */ /* 0x000fe20000000000 */
[----:B------:R2:W-:Y:S04]  /*15e0*/  SYNCS.ARRIVE.TRANS64.A1T0 RZ, [R3+URZ+0xe0], RZ ;  /* 0x0000e0ff03ff79a7 */ /* 0x0005e800081000ff */
[----:B------:R-:W-:-:S04]  /*15f0*/  ISETP.NE.AND P0, PT, R10, 0x2, PT ;  /* 0x000000020a00780c */ /* 0x000fc80003f05270 */
[----:B------:R-:W-:Y:S02]  /*1600*/  SEL R10, R10, RZ, P0 ;  /* 0x000000ff0a0a7207 */ /* 0x000fe40000000000 */
[----:B--2---:R-:W-:-:S04]  /*1610*/  SEL R3, RZ, 0x1, P0 ;  /* 0x00000001ff037807 */ /* 0x004fc80000000000 */
[----:B------:R-:W-:-:S07]  /*1620*/  LOP3.LUT R8, R8, R3, RZ, 0x3c, !PT ;  /* 0x0000000308087212 */ /* 0x000fce00078e3cff */
.L_x_18:
[----:B------:R-:W-:Y:S01]  /*1630*/  UMOV UR4, 0x400 ;  /* 0x0000040000047882 */ /* 0x000fe20000000000 */
[----:B------:R-:W-:Y:S01]  /*1640*/  SHF.L.U32 R2, R15, 0x1f, RZ ;  /* 0x0000001f0f027819 */ /* 0x000fe200000006ff */
[----:B-1----:R-:W-:Y:S01]  /*1650*/  ULEA UR4, UR37, UR4, 0x18 ;  /* 0x0000000425047291 */ /* 0x002fe2000f8ec0ff */
[----:B------:R-:W-:Y:S01]  /*1660*/  R2UR UR35, R21 ;  /* 0x00000000152372ca */ /* 0x000fe200000e0000 */
[----:B------:R-:W-:Y:S01]  /*1670*/  UISETP.GE.U32.AND UP0, UPT, UR13, 0x7f, UPT ;  /* 0x0000007f0d00788c */ /* 0x000fe2000bf06070 */
[----:B------:R-:W-:Y:S01]  /*1680*/  R2UR UR19, R20 ;  /* 0x00000000141372ca */ /* 0x000fe200000e0000 */
[----:B------:R-:W-:Y:S01]  /*1690*/  ULEA UR8, UR6, UR4, 0x3 ;  /* 0x0000000406087291 */ /* 0x000fe2000f8e18ff */
[----:B------:R-:W-:-:S08]  /*16a0*/  UMOV UR29, URZ ;  /* 0x000000ff001d7c82 */ /* 0x000fd00008000000 */
[----:B------:R1:W2:Y:S01]  /*16b0*/  SYNCS.PHASECHK.TRANS64.TRYWAIT P0, [UR8+0x18], R2 ;  /* 0x00001802ff0075a7 */ /* 0x0002a20008001108 */
[----:B------:R-:W-:Y:S02]  /*16c0*/  USHF.L.U32 UR35, UR35, 0x7, URZ ;  /* 0x0000000723237899 */ /* 0x000fe400080006ff */
[----:B------:R-:W-:Y:S01]  /*16d0*/  USHF.L.U32 UR19, UR19, 0x7, URZ ;  /* 0x0000000713137899 */ /* 0x000fe200080006ff */
[----:B------:R-:W-:Y:S11]  /*16e0*/  BRA.U !UP0, `(.L_x_20) ;  /* 0x0000000108d47547 */ /* 0x000ff6000b800000 */
[----:B------:R-:W-:Y:S01]  /*16f0*/  UMOV UR21, URZ ;  /* 0x000000ff00157c82 */ /* 0x000fe20008000000 */
[----:B------:R-:W-:-:S05]  /*1700*/  UMOV UR42, UR6 ;  /* 0x00000006002a7c82 */ /* 0x000fca0008000000 */
.L_x_25:
[----:B-1----:R-:W-:Y:S01]  /*1710*/  ULEA UR33, UR42, UR4, 0x3 ;  /* 0x000000042a217291 */ /* 0x002fe2000f8e18ff */
[----:B--2---:R-:W-:Y:S01]  /*1720*/  @!P5 MOV R3, 0x10000 ;  /* 0x000100000003d802 */ /* 0x004fe20000000f00 */
[----:B--2---:R-:W-:Y:S10]  /*1730*/  @P0 BRA `(.L_x_21) ;  /* 0x00000000000c0947 */ /* 0x004ff40003800000 */
[----:B------:R-:W-:-:S04]  /*1740*/  SHF.L.U32 R5, R15, 0x1f, RZ ;  /* 0x0000001f0f057819 */ /* 0x000fc800000006ff */
[----:B------:R-:W2:Y:S02]  /*1750*/  SYNCS.PHASECHK.TRANS64.TRYWAIT P0, [UR33+0x18], R5 ;  /* 0x00001805ff0075a7 */ /* 0x000ea40008001121 */
[----:B--2---:R-:W-:Y:S05]  /*1760*/  @!P0 BRA `(.L_x_22) ;  /* 0x0000009800288947 */ /* 0x004fea0003800000 */
.L_x_21:
[----:B------:R2:W-:Y:S01]  /*1770*/  @!P5 SYNCS.ARRIVE.TRANS64 RZ, [UR33], R3 ;  /* 0x00000003ffffd9a7 */ /* 0x0005e20008000021 */
[----:B------:R-:W-:Y:S04]  /*1780*/  BSSY.RECONVERGENT B0, `(.L_x_23) ;  /* 0x0000003000007945 */ /* 0x000fe80003800200 */
[----:B------:R-:W-:Y:S05]  /*1790*/  @P4 BRA `(.L_x_24) ;  /* 0x0000000000044947 */ /* 0x000fea0003800000 */
[----:B------:R-:W-:Y:S05]  /*17a0*/  BPT.TRAP 0x1 ;  /* 0x000000040000795c */ /* 0x000fea0000300000 */
.L_x_24:
[----:B------:R-:W-:Y:S05]  /*17b0*/  BSYNC.RECONVERGENT B0 ;  /* 0x0000000000007941 */ /* 0x000fea0003800200 */
.L_x_23:
[----:B------:R-:W-:Y:S02]  /*17c0*/  UIADD3 UR6, UPT, UPT, UR42, 0x1, URZ ;  /* 0x000000012a067890 */ /* 0x000fe4000fffe0ff */
[----:B------:R-:W-:Y:S02]  /*17d0*/  UIADD3 UR40, UP1, UPT, UR22, 0x80, URZ ;  /* 0x0000008016287890 */ /* 0x000fe4000ff3e0ff */
[----:B------:R-:W-:Y:S02]  /*17e0*/  UISETP.NE.AND UP0, UPT, UR6, 0x3, UPT ;  /* 0x000000030600788c */ /* 0x000fe4000bf05270 */
[----:B------:R-:W-:Y:S02]  /*17f0*/  USHF.L.U32 UR34, UR21, 0x6, URZ ;  /* 0x0000000615227899 */ /* 0x000fe400080006ff */
[----:B------:R-:W-:Y:S02]  /*1800*/  USEL UR9, URZ, 0x1, UP0 ;  /* 0x00000001ff097887 */ /* 0x000fe40008000000 */
[----:B------:R-:W-:-:S02]  /*1810*/  USEL UR6, UR6, URZ, UP0 ;  /* 0x000000ff06067287 */ /* 0x000fc40008000000 */
[----:B------:R-:W-:Y:S02]  /*1820*/  UIADD3 UR38, UP0, UPT, UR22, 0x180, URZ ;  /* 0x0000018016267890 */ /* 0x000fe4000ff1e0ff */
[----:B------:R-:W-:Y:S01]  /*1830*/  ULEA UR8, UR6, UR4, 0x3 ;  /* 0x0000000406087291 */ /* 0x000fe2000f8e18ff */
[----:B------:R-:W-:Y:S01]  /*1840*/  LOP3.LUT R15, R15, UR9, RZ, 0x3c, !PT ;  /* 0x000000090f0f7c12 */ /* 0x000fe2000f8e3cff */
[----:B------:R-:W-:Y:S02]  /*1850*/  UIADD3.X UR41, UPT, UPT, URZ, UR23, URZ, UP1, !UPT ;  /* 0x00000017ff297290 */ /* 0x000fe40008ffe4ff */
[----:B------:R-:W-:Y:S01]  /*1860*/  UIADD3 UR26, UPT, UPT, UR34, 0x20, URZ ;  /* 0x00000020221a7890 */ /* 0x000fe2000fffe0ff */
[----:B-1----:R-:W-:Y:S01]  /*1870*/  SHF.L.U32 R2, R15, 0x1f, RZ ;  /* 0x0000001f0f027819 */ /* 0x002fe200000006ff */
[----:B------:R-:W-:Y:S01]  /*1880*/  UIADD3.X UR39, UPT, UPT, URZ, UR23, URZ, UP0, !UPT ;  /* 0x00000017ff277290 */ /* 0x000fe200087fe4ff */
[----:B------:R-:W-:Y:S02]  /*1890*/  UMOV UR30, 0x0 ;  /* 0x00000000001e7882 */ /* 0x000fe40000000000 */
[----:B------:R1:W1:Y:S01]  /*18a0*/  SYNCS.PHASECHK.TRANS64.TRYWAIT P0, [UR8+0x18], R2 ;  /* 0x00001802ff0075a7 */ /* 0x0002620008001108 */
[----:B------:R-:W-:Y:S01]  /*18b0*/  ULEA UR8, UR42, UR4, 0xf ;  /* 0x000000042a087291 */ /* 0x000fe2000f8e78ff */
[----:B------:R-:W-:Y:S01]  /*18c0*/  UMOV UR31, 0x10000000 ;  /* 0x10000000001f7882 */ /* 0x000fe20000000000 */
[----:B------:R-:W-:-:S02]  /*18d0*/  UMOV UR25, UR33 ;  /* 0x0000002100197c82 */ /* 0x000fc40008000000 */
[----:B------:R-:W-:Y:S02]  /*18e0*/  UIADD3 UR32, UPT, UPT, UR8, 0x8400, URZ ;  /* 0x0000840008207890 */ /* 0x000fe4000fffe0ff */
[----:B------:R-:W-:Y:S02]  /*18f0*/  UIADD3 UR24, UPT, UPT, UR8, 0xc400, URZ ;  /* 0x0000c40008187890 */ /* 0x000fe4000fffe0ff */
[----:B------:R-:W-:Y:S02]  /*1900*/  UIADD3 UR16, UPT, UPT, UR8, 0x20400, URZ ;  /* 0x0002040008107890 */ /* 0x000fe4000fffe0ff */
[----:B------:R-:W-:Y:S01]  /*1910*/  UIADD3 UR8, UPT, UPT, UR8, 0x24400, URZ ;  /* 0x0002440008087890 */ /* 0x000fe2000fffe0ff */
[----:B------:R-:W-:Y:S01]  /*1920*/  UMOV UR27, UR35 ;  /* 0x00000023001b7c82 */ /* 0x000fe20008000000 */
[----:B------:R-:W-:Y:S01]  /*1930*/  UMOV UR28, UR36 ;  /* 0x00000024001c7c82 */ /* 0x000fe20008000000 */
[----:B------:R-:W-:Y:S01]  /*1940*/  UMOV UR17, UR33 ;  /* 0x0000002100117c82 */ /* 0x000fe20008000000 */
[----:B------:R-:W-:Y:S01]  /*1950*/  UMOV UR20, UR36 ;  /* 0x0000002400147c82 */ /* 0x000fe20008000000 */
[----:B------:R-:W-:Y:S01]  /*1960*/  UMOV UR18, UR34 ;  /* 0x0000002200127c82 */ /* 0x000fe20008000000 */
[----:B------:R1:W-:Y:S01]  /*1970*/  UTMALDG.3D [UR32], [UR40], desc[UR30] ;  /* 0x00001e20280075b4 */ /* 0x0003e20008011000 */
[----:B------:R-:W-:Y:S01]  /*1980*/  UMOV UR11, UR19 ;  /* 0x00000013000b7c82 */ /* 0x000fe20008000000 */
[----:B------:R-:W-:Y:S01]  /*1990*/  UMOV UR12, UR36 ;  /* 0x00000024000c7c82 */ /* 0x000fe20008000000 */
[----:B------:R-:W-:Y:S01]  /*19a0*/  UMOV UR9, UR33 ;  /* 0x0000002100097c82 */ /* 0x000fe20008000000 */
[----:B------:R-:W-:Y:S01]  /*19b0*/  UMOV UR10, UR26 ;  /* 0x0000001a000a7c82 */ /* 0x000fe20008000000 */
[----:B------:R-:W-:Y:S01]  /*19c0*/  UIADD3 UR21, UPT, UPT, UR21, 0x1, URZ ;  /* 0x0000000115157890 */ /* 0x000fe2000fffe0ff */
[----:B------:R-:W-:Y:S01]  /*19d0*/  UMOV UR29, UR5 ;  /* 0x00000005001d7c82 */ /* 0x000fe20008000000 */
[----:B------:R1:W-:Y:S02]  /*19e0*/  UTMALDG.3D [UR24], [UR40], desc[UR30] ;  /* 0x00001e18280075b4 */ /* 0x0003e40008011000 */
[----:B------:R-:W-:Y:S01]  /*19f0*/  UISETP.NE.AND UP0, UPT, UR21, UR5, UPT ;  /* 0x000000051500728c */ /* 0x000fe2000bf05270 */
[----:B------:R-:W-:Y:S01]  /*1a00*/  UMOV UR42, UR6 ;  /* 0x00000006002a7c82 */ /* 0x000fe20008000000 */
[----:B------:R1:W-:Y:S01]  /*1a10*/  UTMALDG.3D [UR16], [UR38], desc[UR30] ;  /* 0x00001e10260075b4 */ /* 0x0003e20008011000 */
[----:B------:R1:W-:Y:S06]  /*1a20*/  UTMALDG.3D [UR8], [UR38], desc[UR30] ;  /* 0x00001e08260075b4 */ /* 0x0003ec0008011000 */
[----:B------:R-:W-:Y:S05]  /*1a30*/  BRA.U UP0, `(.L_x_25) ;  /* 0xfffffffd00347547 */ /* 0x000fea000b83ffff */
.L_x_20:
[----:B-1----:R-:W-:Y:S01]  /*1a40*/  ULEA UR8, UR6, UR4, 0x3 ;  /* 0x0000000406087291 */ /* 0x002fe2000f8e18ff */
[----:B------:R-:W-:Y:S01]  /*1a50*/  SHF.L.U32 R2, R15, 0x1f, RZ ;  /* 0x0000001f0f027819 */ /* 0x000fe200000006ff */
[----:B------:R-:W-:Y:S01]  /*1a60*/  @!P1 SYNCS.ARRIVE.TRANS64.A1T0 RZ, [UR4+0x78], RZ ;  /* 0x000078ffffff99a7 */ /* 0x000fe20008100004 */
[----:B------:R-:W-:-:S06]  /*1a70*/  UISETP.GT.AND UP0, UPT, UR15, UR14, UPT ;  /* 0x0000000e0f00728c */ /* 0x000fcc000bf04270 */
[----:B--2---:R1:W2:Y:S03]  /*1a80*/  SYNCS.PHASECHK.TRANS64.TRYWAIT P0, [UR8+0x18], R2 ;  /* 0x00001802ff0075a7 */ /* 0x0042a60008001108 */
[----:B------:R-:W-:Y:S05]  /*1a90*/  BRA.U !UP0, `(.L_x_26) ;  /* 0x0000000108d07547 */ /* 0x000fea000b800000 */
[----:B------:R-:W-:Y:S01]  /*1aa0*/  UIADD3 UR21, UPT, UPT, UR7, UR29, URZ ;  /* 0x0000001d07157290 */ /* 0x000fe2000fffe0ff */
[----:B------:R-:W-:-:S11]  /*1ab0*/  UMOV UR42, UR6 ;  /* 0x00000006002a7c82 */ /* 0x000fd60008000000 */
.L_x_31:
[----:B-1----:R-:W-:Y:S01]  /*1ac0*/  ULEA UR33, UR42, UR4, 0x3 ;  /* 0x000000042a217291 */ /* 0x002fe2000f8e18ff */
[----:B--2---:R-:W-:Y:S01]  /*1ad0*/  @!P5 MOV R3, 0x10000 ;  /* 0x000100000003d802 */ /* 0x004fe20000000f00 */
[----:B--2---:R-:W-:Y:S10]  /*1ae0*/  @P0 BRA `(.L_x_27) ;  /* 0x00000000000c0947 */ /* 0x004ff40003800000 */
[----:B------:R-:W-:-:S04]  /*1af0*/  SHF.L.U32 R5, R15, 0x1f, RZ ;  /* 0x0000001f0f057819 */ /* 0x000fc800000006ff */
[----:B------:R-:W2:Y:S02]  /*1b00*/  SYNCS.PHASECHK.TRANS64.TRYWAIT P0, [UR33+0x18], R5 ;  /* 0x00001805ff0075a7 */ /* 0x000ea40008001121 */
[----:B--2---:R-:W-:Y:S05]  /*1b10*/  @!P0 BRA `(.L_x_28) ;  /* 0x0000009400548947 */ /* 0x004fea0003800000 */
.L_x_27:
[----:B------:R2:W-:Y:S01]  /*1b20*/  @!P5 SYNCS.ARRIVE.TRANS64 RZ, [UR33], R3 ;  /* 0x00000003ffffd9a7 */ /* 0x0005e20008000021 */
[----:B------:R-:W-:Y:S04]  /*1b30*/  BSSY.RECONVERGENT B0, `(.L_x_29) ;  /* 0x0000003000007945 */ /* 0x000fe80003800200 */
[----:B------:R-:W-:Y:S05]  /*1b40*/  @P4 BRA `(.L_x_30) ;  /* 0x0000000000044947 */ /* 0x000fea0003800000 */
[----:B------:R-:W-:Y:S05]  /*1b50*/  BPT.TRAP 0x1 ;  /* 0x000000040000795c */ /* 0x000fea0000300000 */
.L_x_30:
[----:B------:R-:W-:Y:S05]  /*1b60*/  BSYNC.RECONVERGENT B0 ;  /* 0x0000000000007941 */ /* 0x000fea0003800200 */
.L_x_29:
        /* <DEDUP_REMOVED lines=31> */
[----:B------:R-:W-:Y:S01]  /*1d60*/  UMOV UR10, UR26 ;  /* 0x0000001a000a7c82 */ /* 0x000fe20008000000 */
[----:B------:R-:W-:Y:S01]  /*1d70*/  UIADD3 UR29, UPT, UPT, UR29, 0x1, URZ ;  /* 0x000000011d1d7890 */ /* 0x000fe2000fffe0ff */
[----:B------:R1:W-:Y:S01]  /*1d80*/  UTMALDG.3D [UR24], [UR40], desc[UR30] ;  /* 0x00001e18280075b4 */ /* 0x0003e20008011000 */
[----:B------:R-:W-:-:S02]  /*1d90*/  UMOV UR42, UR6 ;  /* 0x00000006002a7c82 */ /* 0x000fc40008000000 */
[----:B------:R-:W-:Y:S01]  /*1da0*/  UISETP.NE.AND UP0, UPT, UR29, UR21, UPT ;  /* 0x000000151d00728c */ /* 0x000fe2000bf05270 */
[----:B------:R1:W-:Y:S01]  /*1db0*/  UTMALDG.3D [UR16], [UR38], desc[UR30] ;  /* 0x00001e10260075b4 */ /* 0x0003e20008011000 */
[----:B------:R1:W-:Y:S07]  /*1dc0*/  UTMALDG.3D [UR8], [UR38], desc[UR30] ;  /* 0x00001e08260075b4 */ /* 0x0003ee0008011000 */
[----:B------:R-:W-:Y:S05]  /*1dd0*/  BRA.U UP0, `(.L_x_31) ;  /* 0xfffffffd00387547 */ /* 0x000fea000b83ffff */
.L_x_26:
[----:B-1----:R-:W-:Y:S01]  /*1de0*/  LEA R2, R14, UR4, 0x3 ;  /* 0x000000040e027c11 */ /* 0x002fe2000f8e18ff */
[----:B------:R-:W-:Y:S01]  /*1df0*/  NOP ;  /* 0x0000000000007918 */ /* 0x000fe20000000000 */
[----:B--2---:R-:W-:Y:S02]  /*1e00*/  SHF.L.U32 R3, R12, 0x1f, RZ ;  /* 0x0000001f0c037819 */ /* 0x004fe400000006ff */
[----:B------:R-:W-:Y:S02]  /*1e10*/  LEA R4, R14, UR4, 0x4 ;  /* 0x000000040e047c11 */ /* 0x000fe4000f8e20ff */
[----:B------:R-:W1:Y:S02]  /*1e20*/  SYNCS.PHASECHK.TRANS64.TRYWAIT P0, [R2+URZ+0x80], R3 ;  /* 0x00008003020075a7 */ /* 0x000e6400080011ff */
[----:B-1----:R-:W-:Y:S05]  /*1e30*/  @!P0 BRA `(.L_x_32) ;  /* 0x0000009000a48947 */ /* 0x002fea0003800000 */
.L_x_169:
[----:B------:R-:W2:Y:S01]  /*1e40*/  LDS.128 R4, [R4+0x110] ;  /* 0x0001100004047984 */ /* 0x000ea20000000c00 */
[----:B---3--:R-:W-:Y:S01]  /*1e50*/  ISETP.GE.AND P0, PT, R26, 0x1, PT ;  /* 0x000000011a00780c */ /* 0x008fe20003f06270 */
[----:B-1----:R-:W-:Y:S01]  /*1e60*/  VIADD R2, R2, 0x90 ;  /* 0x0000009002027836 */ /* 0x002fe20000000000 */
[----:B------:R-:W-:Y:S01]  /*1e70*/  @!PT LDS RZ, [RZ] ;  /* 0x00000000fffff984 */ /* 0x000fe20000000800 */
[----:B------:R-:W-:Y:S01]  /*1e80*/  @!PT LDS RZ, [RZ] ;  /* 0x00000000fffff984 */ /* 0x000fe20000000800 */
[----:B------:R-:W-:Y:S01]  /*1e90*/  @!PT LDS RZ, [RZ] ;  /* 0x00000000fffff984 */ /* 0x000fe20000000800 */
[----:B------:R-:W-:Y:S01]  /*1ea0*/  @!PT LDS RZ, [RZ] ;  /* 0x00000000fffff984 */ /* 0x000fe20000000800 */
[----:B------:R1:W-:Y:S06]  /*1eb0*/  MEMBAR.ALL.CTA ;  /* 0x0000000000007992 */ /* 0x0003ec0000008000 */
[----:B-1----:R-:W1:Y:S01]  /*1ec0*/  FENCE.VIEW.ASYNC.S ;  /* 0x00000000000073c6 */ /* 0x002e620000000000 */
[----:B------:R-:W-:-:S04]  /*1ed0*/  PRMT R2, RZ, 0x654, R2 ;  /* 0x00000654ff027816 */ /* 0x000fc80000000002 */
[----:B-1----:R1:W-:Y:S01]  /*1ee0*/  SYNCS.ARRIVE.TRANS64.RED.A1T0 RZ, [R2+URZ], RZ ;  /* 0x000000ff02ff79a7 */ /* 0x0023e200081004ff */
[----:B--2---:R-:W-:-:S13]  /*1ef0*/  LOP3.LUT P2, RZ, R6, 0x1, RZ, 0xc0, !PT ;  /* 0x0000000106ff7812 */ /* 0x004fda000784c0ff */
[----:B------:R-:W-:Y:S01]  /*1f00*/  @P2 SHF.R.U32.HI R3, RZ, 0x10, R5 ;  /* 0x00000010ff032819 */ /* 0x000fe20000011605 */
[----:B------:R-:W-:Y:S01]  /*1f10*/  VOTEU.ANY UP0, P2 ;  /* 0x0000000000ff7886 */ /* 0x000fe20001000100 */
[----:B------:R-:W-:Y:S02]  /*1f20*/  @P2 MOV R13, R4 ;  /* 0x00000004000d2202 */ /* 0x000fe40000000f00 */
[----:B------:R-:W-:Y:S02]  /*1f30*/  @P2 R2UR.BROADCAST UR8, R3 ;  /* 0x00000000030822ca */ /* 0x000fe400008e0000 */
[----:B------:R-:W-:-:S11]  /*1f40*/  @P2 LOP3.LUT R11, R5, 0xffff, RZ, 0xc0, !PT ;  /* 0x0000ffff050b2812 */ /* 0x000fd600078ec0ff */
[----:B------:R-:W-:Y:S01]  /*1f50*/  @UP0 UMOV UR36, UR8 ;  /* 0x0000000800240c82 */ /* 0x000fe20008000000 */
[----:B-1----:R-:W-:Y:S05]  /*1f60*/  @!P0 BRA `(.L_x_33) ;  /* 0x0000000000b88947 */ /* 0x002fea0003800000 */
[----:B------:R-:W4:Y:S01]  /*1f70*/  LDC.64 R4, c[0x0][0xb18] ;  /* 0x0002c600ff047b82 */ /* 0x000f220000000a00 */
[----:B------:R-:W-:-:S07]  /*1f80*/  ISETP.NE.AND P3, PT, R26, 0x1, PT ;  /* 0x000000011a00780c */ /* 0x000fce0003f65270 */
[----:B------:R-:W1:Y:S08]  /*1f90*/  LDC.64 R6, c[0x0][0xb10] ;  /* 0x0002c400ff067b82 */ /* 0x000e700000000a00 */
[----:B------:R-:W2:Y:S08]  /*1fa0*/  LDC R16, c[0x0][0xb20] ;  /* 0x0002c800ff107b82 */ /* 0x000eb00000000800 */
[----:B------:R-:W3:Y:S01]  /*1fb0*/  LDC R18, c[0x0][0xb0c] ;  /* 0x0002c300ff127b82 */ /* 0x000ee20000000800 */
[----:B----4-:R-:W-:Y:S01]  /*1fc0*/  IMAD.HI.U32 R17, R0, R5, RZ ;  /* 0x0000000500117227 */ /* 0x010fe200078e00ff */
[----:B------:R-:W-:-:S03]  /*1fd0*/  ISETP.NE.AND P0, PT, R4, 0x1, PT ;  /* 0x000000010400780c */ /* 0x000fc60003f05270 */
[----:B------:R-:W-:-:S03]  /*1fe0*/  IMAD.HI.U32 R5, R11, R5, RZ ;  /* 0x000000050b057227 */ /* 0x000fc600078e00ff */
[----:B------:R-:W4:Y:S01]  /*1ff0*/  LDC.64 R2, c[0x0][0xb28] ;  /* 0x0002ca00ff027b82 */ /* 0x000f220000000a00 */
[----:B-1----:R-:W-:-:S04]  /*2000*/  IMAD.HI.U32 R20, R9, R6, RZ ;  /* 0x0000000609147227 */ /* 0x002fc800078e00ff */
[----:B------:R-:W-:Y:S01]  /*2010*/  IMAD.HI.U32 R22, R13, R6, RZ ;  /* 0x000000060d167227 */ /* 0x000fe200078e00ff */
[----:B------:R-:W-:Y:S02]  /*2020*/  SHF.R.U32.HI R20, RZ, R7, R20 ;  /* 0x00000007ff147219 */ /* 0x000fe40000011614 */
[-C--:B--2---:R-:W-:Y:S02]  /*2030*/  SHF.R.U32.HI R17, RZ, R16.reuse, R17 ;  /* 0x00000010ff117219 */ /* 0x084fe40000011611 */
[----:B------:R-:W-:Y:S02]  /*2040*/  SHF.R.U32.HI R16, RZ, R16, R5 ;  /* 0x00000010ff107219 */ /* 0x000fe40000011605 */
[----:B------:R-:W-:Y:S02]  /*2050*/  SEL R17, R0, R17, !P0 ;  /* 0x0000001100117207 */ /* 0x000fe40004000000 */
[----:B------:R-:W-:Y:S02]  /*2060*/  SHF.R.U32.HI R22, RZ, R7, R22 ;  /* 0x00000007ff167219 */ /* 0x000fe40000011616 */
[----:B---3--:R-:W-:-:S02]  /*2070*/  ISETP.NE.AND P1, PT, R18, 0x1, PT ;  /* 0x000000011200780c */ /* 0x008fc40003f25270 */
[----:B------:R-:W-:Y:S02]  /*2080*/  SEL R5, R11, R16, !P0 ;  /* 0x000000100b057207 */ /* 0x000fe40004000000 */
[----:B------:R-:W-:Y:S02]  /*2090*/  SEL R19, R9, R20, !P1 ;  /* 0x0000001409137207 */ /* 0x000fe40004800000 */
[----:B------:R-:W-:Y:S01]  /*20a0*/  SEL R7, R13, R22, !P1 ;  /* 0x000000160d077207 */ /* 0x000fe20004800000 */
[----:B----4-:R-:W-:-:S04]  /*20b0*/  IMAD.HI.U32 R20, R17, R2, RZ ;  /* 0x0000000211147227 */ /* 0x010fc800078e00ff */
[----:B------:R-:W-:Y:S01]  /*20c0*/  IMAD.HI.U32 R6, R19, R2, RZ ;  /* 0x0000000213067227 */ /* 0x000fe200078e00ff */
[----:B------:R-:W-:-:S04]  /*20d0*/  @P3 SHF.R.U32.HI R17, RZ, R3, R20 ;  /* 0x00000003ff113219 */ /* 0x000fc80000011614 */
        /* <DEDUP_REMOVED lines=8> */
[----:B------:R-:W-:-:S04]  /*2160*/  @!P0 IMAD.HI.U32 R16, R7, R2, RZ ;  /* 0x0000000207108227 */ /* 0x000fc800078e00ff */
[----:B------:R-:W-:Y:S01]  /*2170*/  IMAD.MOV R2, RZ, RZ, -R6 ;  /* 0x000000ffff027224 */ /* 0x000fe200078e0a06 */
[----:B------:R-:W-:-:S03]  /*2180*/  @!P0 SHF.R.U32.HI R16, RZ, R3, R16 ;  /* 0x00000003ff108219 */ /* 0x000fc60000011610 */
[----:B------:R-:W-:Y:S01]  /*2190*/  IMAD R2, R26, R2, R5 ;  /* 0x000000021a027224 */ /* 0x000fe200078e0205 */
[----:B------:R-:W-:Y:S02]  /*21a0*/  @!P0 SEL R3, R7, R16, !P3 ;  /* 0x0000001007038207 */ /* 0x000fe40005800000 */
[----:B------:R-:W-:-:S03]  /*21b0*/  IADD3 R16, PT, PT, -R5, RZ, RZ ;  /* 0x000000ff05107210 */ /* 0x000fc60007ffe1ff */
[--C-:B------:R-:W-:Y:S02]  /*21c0*/  @!P0 IMAD.IADD R6, R6, 0x1, -R3.reuse ;  /* 0x0000000106068824 */ /* 0x100fe400078e0a03 */
[----:B------:R-:W-:Y:S01]  /*21d0*/  @!P0 IMAD R3, R2, R19, R3 ;  /* 0x0000001302038224 */ /* 0x000fe200078e0203 */
[----:B------:R-:W-:Y:S01]  /*21e0*/  IADD3 R2, PT, PT, -R7, RZ, RZ ;  /* 0x000000ff07027210 */ /* 0x000fe20007ffe1ff */
[----:B------:R-:W-:Y:S02]  /*21f0*/  @!P0 IMAD R5, R26, R6, R7 ;  /* 0x000000061a058224 */ /* 0x000fe400078e0207 */
[----:B------:R-:W-:Y:S02]  /*2200*/  IMAD R11, R4, R16, R11 ;  /* 0x00000010040b7224 */ /* 0x000fe400078e020b */
[----:B------:R-:W-:Y:S02]  /*2210*/  @!P0 IMAD.MOV.U32 R7, RZ, RZ, R3 ;  /* 0x000000ffff078224 */ /* 0x000fe400078e0003 */
[----:B------:R-:W-:-:S02]  /*2220*/  IMAD R2, R18, R2, R13 ;  /* 0x0000000212027224 */ /* 0x000fc400078e020d */
[----:B------:R-:W-:Y:S02]  /*2230*/  IMAD R11, R5, R4, R11 ;  /* 0x00000004050b7224 */ /* 0x000fe400078e020b */
[----:B------:R-:W-:Y:S02]  /*2240*/  IMAD R13, R7, R18, R2 ;  /* 0x00000012070d7224 */ /* 0x000fe400078e0202 */
.L_x_33:
[----:B------:R-:W1:Y:S02]  /*2250*/  LDCU UR8, c[0x0][0xb30] ;  /* 0x00016600ff0877ac */ /* 0x000e640008000800 */
[----:B-1----:R-:W-:-:S09]  /*2260*/  UISETP.NE.AND UP0, UPT, UR8, 0x1, UPT ;  /* 0x000000010800788c */ /* 0x002fd2000bf05270 */
[----:B------:R-:W-:Y:S05]  /*2270*/  BRA.U UP0, `(.L_x_34) ;  /* 0x0000000100407547 */ /* 0x000fea000b800000 */
[----:B------:R-:W1:Y:S08]  /*2280*/  LDC.64 R4, c[0x0][0xb10] ;  /* 0x0002c400ff047b82 */ /* 0x000e700000000a00 */
[----:B------:R-:W2:Y:S08]  /*2290*/  LDC.64 R2, c[0x0][0xb18] ;  /* 0x0002c600ff027b82 */ /* 0x000eb00000000a00 */
[----:B------:R-:W3:Y:S08]  /*22a0*/  LDC R6, c[0x0][0xb20] ;  /* 0x0002c800ff067b82 */ /* 0x000ef00000000800 */
[----:B------:R-:W4:Y:S01]  /*22b0*/  LDC R16, c[0x0][0xb0c] ;  /* 0x0002c300ff107b82 */ /* 0x000f220000000800 */
[----:B-1----:R-:W-:-:S05]  /*22c0*/  IMAD.HI.U32 R4, R13, R4, RZ ;  /* 0x000000040d047227 */ /* 0x002fca00078e00ff */
[----:B------:R-:W-:Y:S01]  /*22d0*/  SHF.R.U32.HI R4, RZ, R5, R4 ;  /* 0x00000005ff047219 */ /* 0x000fe20000011604 */
[----:B--2---:R-:W-:Y:S01]  /*22e0*/  IMAD.HI.U32 R3, R11, R3, RZ ;  /* 0x000000030b037227 */ /* 0x004fe200078e00ff */
[----:B------:R-:W-:-:S04]  /*22f0*/  ISETP.NE.AND P0, PT, R2, 0x1, PT ;  /* 0x000000010200780c */ /* 0x000fc80003f05270 */
[----:B---3--:R-:W-:-:S04]  /*2300*/  SHF.R.U32.HI R6, RZ, R6, R3 ;  /* 0x00000006ff067219 */ /* 0x008fc80000011603 */
[----:B------:R-:W-:Y:S02]  /*2310*/  SEL R3, R11, R6, !P0 ;  /* 0x000000060b037207 */ /* 0x000fe40004000000 */
[----:B----4-:R-:W-:-:S04]  /*2320*/  ISETP.NE.AND P1, PT, R16, 0x1, PT ;  /* 0x000000011000780c */ /* 0x010fc80003f25270 */
[----:B------:R-:W-:-:S05]  /*2330*/  SEL R4, R13, R4, !P1 ;  /* 0x000000040d047207 */ /* 0x000fca0004800000 */
[----:B------:R-:W-:Y:S02]  /*2340*/  IMAD.IADD R5, R3, 0x1, -R4 ;  /* 0x0000000103057824 */ /* 0x000fe400078e0a04 */
[----:B------:R-:W-:Y:S02]  /*2350*/  IMAD.IADD R3, R4, 0x1, -R3 ;  /* 0x0000000104037824 */ /* 0x000fe400078e0a03 */
[----:B------:R-:W-:Y:S02]  /*2360*/  IMAD R13, R5, R16, R13 ;  /* 0x00000010050d7224 */ /* 0x000fe400078e020d */
[----:B------:R-:W-:-:S07]  /*2370*/  IMAD R11, R3, R2, R11 ;  /* 0x00000002030b7224 */ /* 0x000fce00078e020b */
.L_x_34:
[----:B------:R-:W-:Y:S01]  /*2380*/  VIADD R14, R14, 0x1 ;  /* 0x000000010e0e7836 */ /* 0x000fe20000000000 */
[----:B------:R-:W-:Y:S01]  /*2390*/  PLOP3.LUT P1, PT, PT, PT, PT, 0x80, 0x8 ;  /* 0x000000000008781c */ /* 0x000fe20003f2f070 */
[----:B------:R-:W-:Y:S02]  /*23a0*/  IMAD.IADD R21, R13, 0x1, R68 ;  /* 0x000000010d157824 */ /* 0x000fe400078e0244 */
[----:B------:R-:W-:Y:S01]  /*23b0*/  IMAD.IADD R20, R11, 0x1, R66 ;  /* 0x000000010b147824 */ /* 0x000fe200078e0242 */
[----:B------:R-:W-:-:S04]  /*23c0*/  ISETP.NE.AND P0, PT, R14, 0x2, PT ;  /* 0x000000020e00780c */ /* 0x000fc80003f05270 */
[----:B------:R-:W-:Y:S02]  /*23d0*/  SEL R3, RZ, 0x1, P0 ;  /* 0x00000001ff037807 */ /* 0x000fe40000000000 */
[----:B------:R-:W-:Y:S02]  /*23e0*/  SEL R14, R14, RZ, P0 ;  /* 0x000000ff0e0e7207 */ /* 0x000fe40000000000 */
[----:B------:R-:W-:Y:S01]  /*23f0*/  LOP3.LUT R12, R12, R3, RZ, 0x3c, !PT ;  /* 0x000000030c0c7212 */ /* 0x000fe200078e3cff */
[----:B------:R-:W-:Y:S06]  /*2400*/  @P2 BRA `(.L_x_35) ;  /* 0xfffffff000482947 */ /* 0x000fec000383ffff */
[----:B------:R-:W-:Y:S01]  /*2410*/  UIADD3 UR4, UPT, UPT, UR4, 0x18, URZ ;  /* 0x0000001804047890 */ /* 0x000fe2000fffe0ff */
[----:B------:R-:W-:-:S03]  /*2420*/  SHF.L.U32 R3, R15, 0x1f, RZ ;  /* 0x0000001f0f037819 */ /* 0x000fc600000006ff */
[----:B------:R-:W-:-:S09]  /*2430*/  ULEA UR5, UR6, UR4, 0x3 ;  /* 0x0000000406057291 */ /* 0x000fd2000f8e18ff */
[----:B------:R-:W1:Y:S02]  /*2440*/  SYNCS.PHASECHK.TRANS64.TRYWAIT P0, [UR5], R3 ;  /* 0x00000003ff0075a7 */ /* 0x000e640008001105 */
[----:B-1----:R-:W-:Y:S05]  /*2450*/  @!P0 BRA `(.L_x_36) ;  /* 0x0000008c00308947 */ /* 0x002fea0003800000 */
.L_x_171:
[----:B------:R-:W-:-:S04]  /*2460*/  UIADD3 UR6, UPT, UPT, UR6, 0x1, URZ ;  /* 0x0000000106067890 */ /* 0x000fc8000fffe0ff */
[----:B------:R-:W-:-:S04]  /*2470*/  UISETP.NE.AND UP0, UPT, UR6, 0x3, UPT ;  /* 0x000000030600788c */ /* 0x000fc8000bf05270 */
[----:B------:R-:W-:Y:S02]  /*2480*/  USEL UR7, URZ, 0x1, UP0 ;  /* 0x00000001ff077887 */ /* 0x000fe40008000000 */
[----:B------:R-:W-:-:S04]  /*2490*/  USEL UR6, UR6, URZ, UP0 ;  /* 0x000000ff06067287 */ /* 0x000fc80008000000 */
[----:B------:R-:W-:Y:S01]  /*24a0*/  ULEA UR5, UR6, UR4, 0x3 ;  /* 0x0000000406057291 */ /* 0x000fe2000f8e18ff */
[----:B------:R-:W-:-:S04]  /*24b0*/  LOP3.LUT R15, R15, UR7, RZ, 0x3c, !PT ;  /* 0x000000070f0f7c12 */ /* 0x000fc8000f8e3cff */
[----:B-1----:R-:W-:-:S04]  /*24c0*/  SHF.L.U32 R3, R15, 0x1f, RZ ;  /* 0x0000001f0f037819 */ /* 0x002fc800000006ff */
[----:B------:R-:W1:Y:S02]  /*24d0*/  SYNCS.PHASECHK.TRANS64.TRYWAIT P0, [UR5], R3 ;  /* 0x00000003ff0075a7 */ /* 0x000e640008001105 */
[----:B-1----:R-:W-:Y:S05]  /*24e0*/  @!P0 BRA `(.L_x_37) ;  /* 0x0000008c00248947 */ /* 0x002fea0003800000 */
.L_x_173:
[----:B------:R-:W-:-:S04]  /*24f0*/  UIADD3 UR6, UPT, UPT, UR6, 0x1, URZ ;  /* 0x0000000106067890 */ /* 0x000fc8000fffe0ff */
[----:B------:R-:W-:-:S04]  /*2500*/  UISETP.NE.AND UP0, UPT, UR6, 0x3, UPT ;  /* 0x000000030600788c */ /* 0x000fc8000bf05270 */
[----:B------:R-:W-:Y:S02]  /*2510*/  USEL UR5, URZ, 0x1, UP0 ;  /* 0x00000001ff057887 */ /* 0x000fe40008000000 */
[----:B------:R-:W-:-:S04]  /*2520*/  USEL UR6, UR6, URZ, UP0 ;  /* 0x000000ff06067287 */ /* 0x000fc80008000000 */
[----:B------:R-:W-:Y:S01]  /*2530*/  ULEA UR6, UR6, UR4, 0x3 ;  /* 0x0000000406067291 */ /* 0x000fe2000f8e18ff */
[----:B-1----:R-:W-:-:S04]  /*2540*/  LOP3.LUT R3, R15, UR5, RZ, 0x3c, !PT ;  /* 0x000000050f037c12 */ /* 0x002fc8000f8e3cff */
[----:B------:R-:W-:Y:S01]  /*2550*/  SHF.L.U32 R3, R3, 0x1f, RZ ;  /* 0x0000001f03037819 */ /* 0x000fe200000006ff */
[----:B----4-:R-:W-:-:S07]  /*2560*/  IMAD.U32 R0, RZ, RZ, UR6 ;  /* 0x00000006ff007e24 */ /* 0x010fce000f8e00ff */
.L_x_38:
[----:B-1----:R1:W2:Y:S02]  /*2570*/  SYNCS.PHASECHK.TRANS64.TRYWAIT P0, [R0+URZ], R3 ;  /* 0x00000003000075a7 */ /* 0x0022a400080011ff */
[----:B--2---:R-:W-:Y:S05]  /*2580*/  @!P0 NANOSLEEP.SYNCS 0x989680 ;  /* 0x009896800000895d */ /* 0x004fea0003900000 */
[----:B------:R-:W2:Y:S02]  /*2590*/  @!P0 SYNCS.PHASECHK.TRANS64 P0, [R0+URZ], R3 ;  /* 0x00000003000085a7 */ /* 0x000ea400080010ff */
[----:B--2---:R-:W-:Y:S05]  /*25a0*/  @P0 EXIT ;  /* 0x000000000000094d */ /* 0x004fea0003800000 */
[----:B------:R-:W-:Y:S05]  /*25b0*/  BRA `(.L_x_38) ;  /* 0xfffffffc00ec7947 */ /* 0x000fea000383ffff */
.L_x_17:
[----:B------:R-:W-:-:S04]  /*25c0*/  UISETP.NE.AND UP1, UPT, UR37, URZ, UPT ;  /* 0x000000ff2500728c */ /* 0x000fc8000bf25270 */
[----:B------:R-:W-:-:S09]  /*25d0*/  UISETP.NE.OR UP1, UPT, UR8, 0x1, UP1 ;  /* 0x000000010800788c */ /* 0x000fd20008f25670 */
[----:B------:R-:W-:Y:S05]  /*25e0*/  BRA.U UP1, `(.L_x_39) ;  /* 0x0000000501487547 */ /* 0x000fea000b800000 */
[----:B------:R-:W-:Y:S01]  /*25f0*/  ISETP.NE.AND P2, PT, R2, RZ, PT ;  /* 0x000000ff0200720c */ /* 0x000fe20003f45270 */
[----:B------:R-:W-:Y:S01]  /*2600*/  IMAD.MOV.U32 R12, RZ, RZ, 0x1 ;  /* 0x00000001ff0c7424 */ /* 0x000fe200078e00ff */
[----:B------:R-:W-:Y:S02]  /*2610*/  CS2R R10, SRZ ;  /* 0x00000000000a7805 */ /* 0x000fe4000001ff00 */
[----:B------:R-:W-:Y:S01]  /*2620*/  CS2R R8, SRZ ;  /* 0x0000000000087805 */ /* 0x000fe2000001ff00 */
[----:B------:R-:W-:Y:S01]  /*2630*/  UMOV UR4, 0x400 ;  /* 0x0000040000047882 */ /* 0x000fe20000000000 */
[----:B------:R-:W-:Y:S01]  /*2640*/  UMOV UR6, URZ ;  /* 0x000000ff00067c82 */ /* 0x000fe20008000000 */
[----:B------:R-:W-:-:S12]  /*2650*/  ULEA UR37, UR37, UR4, 0x18 ;  /* 0x0000000425257291 */ /* 0x000fd8000f8ec0ff */
.L_x_43:
[----:B------:R-:W-:Y:S02]  /*2660*/  LEA R0, R8, UR37, 0x3 ;  /* 0x0000002508007c11 */ /* 0x000fe4000f8e18ff */
[----:B------:R-:W-:-:S03]  /*2670*/  SHF.L.U32 R5, R9, 0x1f, RZ ;  /* 0x0000001f09057819 */ /* 0x000fc600000006ff */
[----:B------:R-:W-:Y:S01]  /*2680*/  VIADD R4, R0, 0xf0 ;  /* 0x000000f000047836 */ /* 0x000fe20000000000 */
[----:B------:R-:W1:Y:S02]  /*2690*/  SYNCS.PHASECHK.TRANS64.TRYWAIT P0, [R0+URZ+0xe0], R5 ;  /* 0x0000e005000075a7 */ /* 0x000e6400080011ff */
[----:B-1----:R-:W-:Y:S05]  /*26a0*/  @!P0 BRA `(.L_x_40) ;  /* 0x0000008800cc8947 */ /* 0x002fea0003800000 */
.L_x_174:
[----:B------:R-:W-:Y:S01]  /*26b0*/  ULEA UR5, UR6, UR37, 0x3 ;  /* 0x0000002506057291 */ /* 0x000fe2000f8e18ff */
[----:B------:R-:W-:Y:S02]  /*26c0*/  PRMT R4, RZ, 0x654, R4 ;  /* 0x00000654ff047816 */ /* 0x000fe40000000004 */
[----:B-1----:R-:W-:Y:S01]  /*26d0*/  SHF.L.U32 R5, R12, 0x1f, RZ ;  /* 0x0000001f0c057819 */ /* 0x002fe200000006ff */
[----:B------:R-:W-:Y:S01]  /*26e0*/  UIADD3 UR4, UPT, UPT, UR5, 0x80, URZ ;  /* 0x0000008005047890 */ /* 0x000fe2000fffe0ff */
[----:B------:R1:W-:Y:S05]  /*26f0*/  SYNCS.ARRIVE.TRANS64.RED.A1T0 RZ, [R4+URZ], RZ ;  /* 0x000000ff04ff79a7 */ /* 0x0003ea00081004ff */
[----:B------:R-:W-:Y:S01]  /*2700*/  IMAD.U32 R7, RZ, RZ, UR4 ;  /* 0x00000004ff077e24 */ /* 0x000fe2000f8e00ff */
[----:B------:R-:W2:Y:S04]  /*2710*/  SYNCS.PHASECHK.TRANS64.TRYWAIT P0, [UR5+0x90], R5 ;  /* 0x00009005ff0075a7 */ /* 0x000ea80008001105 */
[----:B------:R-:W-:Y:S01]  /*2720*/  PRMT R6, R2, 0x654, R7 ;  /* 0x0000065402067816 */ /* 0x000fe20000000007 */
[----:B-1----:R-:W-:Y:S01]  /*2730*/  @!P2 IMAD.MOV.U32 R4, RZ, RZ, 0x10 ;  /* 0x00000010ff04a424 */ /* 0x002fe200078e00ff */
[----:B--2---:R-:W-:Y:S06]  /*2740*/  @!P0 BRA `(.L_x_41) ;  /* 0x0000008800b88947 */ /* 0x004fec0003800000 */
.L_x_176:
[----:B------:R-:W-:Y:S01]  /*2750*/  ULEA UR4, UR6, UR37, 0x4 ;  /* 0x0000002506047291 */ /* 0x000fe2000f8e20ff */
[----:B------:R-:W-:Y:S01]  /*2760*/  SEL R3, R6, R3, !P2 ;  /* 0x0000000306037207 */ /* 0x000fe20005000000 */
[----:B------:R-:W-:Y:S01]  /*2770*/  UIADD3 UR5, UPT, UPT, UR5, 0x80, URZ ;  /* 0x0000008005057890 */ /* 0x000fe2000fffe0ff */
[----:B-1----:R-:W-:Y:S01]  /*2780*/  LEA R0, R11, UR37, 0x3 ;  /* 0x000000250b007c11 */ /* 0x002fe2000f8e18ff */
[----:B------:R-:W-:Y:S01]  /*2790*/  UIADD3 UR4, UPT, UPT, UR4, 0x110, URZ ;  /* 0x0000011004047890 */ /* 0x000fe2000fffe0ff */
[----:B------:R-:W-:Y:S01]  /*27a0*/  SHF.L.U32 R5, R10, 0x1f, RZ ;  /* 0x0000001f0a057819 */ /* 0x000fe200000006ff */
[----:B------:R1:W-:Y:S01]  /*27b0*/  @!P2 SYNCS.ARRIVE.TRANS64.RED RZ, [R3+URZ], R4 ;  /* 0x0000000403ffa9a7 */ /* 0x0003e200080004ff */
[----:B------:R-:W-:Y:S01]  /*27c0*/  UIADD3 UR6, UPT, UPT, UR6, 0x1, URZ ;  /* 0x0000000106067890 */ /* 0x000fe2000fffe0ff */
[----:B------:R-:W-:-:S03]  /*27d0*/  VIADD R8, R8, 0x1 ;  /* 0x0000000108087836 */ /* 0x000fc60000000000 */
[----:B------:R-:W-:Y:S02]  /*27e0*/  UISETP.NE.AND UP0, UPT, UR6, 0x2, UPT ;  /* 0x000000020600788c */ /* 0x000fe4000bf05270 */
[----:B------:R-:W-:Y:S06]  /*27f0*/  UGETNEXTWORKID.BROADCAST [UR4], [UR5] ;  /* 0x00000000040073ca */ /* 0x000fec0008000100 */
[----:B------:R-:W-:Y:S01]  /*2800*/  USEL UR4, URZ, 0x1, UP0 ;  /* 0x00000001ff047887 */ /* 0x000fe20008000000 */
[----:B------:R-:W-:Y:S01]  /*2810*/  ISETP.NE.AND P0, PT, R8, 0x2, PT ;  /* 0x000000020800780c */ /* 0x000fe20003f05270 */
[----:B------:R-:W-:Y:S01]  /*2820*/  USEL UR6, UR6, URZ, UP0 ;  /* 0x000000ff06067287 */ /* 0x000fe20008000000 */
[----:B------:R-:W2:Y:S03]  /*2830*/  SYNCS.PHASECHK.TRANS64.TRYWAIT P1, [R0+URZ+0x80], R5 ;  /* 0x00008005000075a7 */ /* 0x000ea600080211ff */
[----:B------:R-:W-:Y:S01]  /*2840*/  LOP3.LUT R12, R12, UR4, RZ, 0x3c, !PT ;  /* 0x000000040c0c7c12 */ /* 0x000fe2000f8e3cff */
[----:B-12---:R-:W-:Y:S07]  /*2850*/  @!P1 BRA `(.L_x_42) ;  /* 0x00000088008c9947 */ /* 0x006fee0003800000 */
.L_x_177:
[C---:B------:R-:W-:Y:S01]  /*2860*/  LEA R4, R11.reuse, UR37, 0x4 ;  /* 0x000000250b047c11 */ /* 0x040fe2000f8e20ff */
[----:B-1----:R-:W-:Y:S01]  /*2870*/  VIADD R0, R0, 0x90 ;  /* 0x0000009000007836 */ /* 0x002fe20000000000 */
[----:B------:R-:W-:Y:S01]  /*2880*/  SEL R8, R8, RZ, P0 ;  /* 0x000000ff08087207 */ /* 0x000fe20000000000 */
[----:B------:R-:W-:-:S03]  /*2890*/  VIADD R11, R11, 0x1 ;  /* 0x000000010b0b7836 */ /* 0x000fc60000000000 */
[----:B------:R-:W1:Y:S01]  /*28a0*/  LDS.128 R4, [R4+0x110] ;  /* 0x0001100004047984 */ /* 0x000e620000000c00 */
[----:B------:R-:W-:Y:S02]  /*28b0*/  PRMT R0, RZ, 0x654, R0 ;  /* 0x00000654ff007816 */ /* 0x000fe40000000000 */
[C---:B------:R-:W-:Y:S01]  /*28c0*/  ISETP.NE.AND P1, PT, R11.reuse, 0x2, PT ;  /* 0x000000020b00780c */ /* 0x040fe20003f25270 */
[----:B------:R-:W-:Y:S01]  /*28d0*/  @!PT LDS RZ, [RZ] ;  /* 0x00000000fffff984 */ /* 0x000fe20000000800 */
[----:B------:R-:W-:Y:S01]  /*28e0*/  @!PT LDS RZ, [RZ] ;  /* 0x00000000fffff984 */ /* 0x000fe20000000800 */
[----:B------:R-:W-:Y:S01]  /*28f0*/  @!PT LDS RZ, [RZ] ;  /* 0x00000000fffff984 */ /* 0x000fe20000000800 */
[----:B------:R-:W-:Y:S01]  /*2900*/  @!PT LDS RZ, [RZ] ;  /* 0x00000000fffff984 */ /* 0x000fe20000000800 */
[----:B------:R2:W-:Y:S06]  /*2910*/  MEMBAR.ALL.CTA ;  /* 0x0000000000007992 */ /* 0x0005ec0000008000 */
[----:B--2---:R-:W2:Y:S01]  /*2920*/  FENCE.VIEW.ASYNC.S ;  /* 0x00000000000073c6 */ /* 0x004ea20000000000 */
[----:B------:R-:W-:Y:S01]  /*2930*/  SEL R11, R11, RZ, P1 ;  /* 0x000000ff0b0b7207 */ /* 0x000fe20000800000 */
[----:B--2---:R2:W-:Y:S01]  /*2940*/  SYNCS.ARRIVE.TRANS64.RED.A1T0 RZ, [R0+URZ], RZ ;  /* 0x000000ff00ff79a7 */ /* 0x0045e200081004ff */
[----:B-1----:R-:W-:-:S02]  /*2950*/  LOP3.LUT P3, RZ, R6, 0x1, RZ, 0xc0, !PT ;  /* 0x0000000106ff7812 */ /* 0x002fc4000786c0ff */
[----:B------:R-:W-:-:S04]  /*2960*/  SEL R5, RZ, 0x1, P1 ;  /* 0x00000001ff057807 */ /* 0x000fc80000800000 */
[----:B------:R-:W-:Y:S02]  /*2970*/  LOP3.LUT R10, R10, R5, RZ, 0x3c, !PT ;  /* 0x000000050a0a7212 */ /* 0x000fe400078e3cff */
[----:B--2---:R-:W-:-:S04]  /*2980*/  SEL R0, RZ, 0x1, P0 ;  /* 0x00000001ff007807 */ /* 0x004fc80000000000 */
[----:B------:R-:W-:Y:S01]  /*2990*/  LOP3.LUT R9, R9, R0, RZ, 0x3c, !PT ;  /* 0x0000000009097212 */ /* 0x000fe200078e3cff */
[----:B------:R-:W-:Y:S06]  /*29a0*/  @P3 BRA `(.L_x_43) ;  /* 0xfffffffc002c3947 */ /* 0x000fec000383ffff */
[----:B------:R-:W-:Y:S01]  /*29b0*/  ULEA UR5, UR6, UR37, 0x3 ;  /* 0x0000002506057291 */ /* 0x000fe2000f8e18ff */
[----:B------:R-:W-:-:S08]  /*29c0*/  SHF.L.U32 R3, R12, 0x1f, RZ ;  /* 0x0000001f0c037819 */ /* 0x000fd000000006ff */
[----:B------:R-:W1:Y:S02]  /*29d0*/  SYNCS.PHASECHK.TRANS64 P0, [UR5+0x90], R3 ;  /* 0x00009003ff0075a7 */ /* 0x000e640008001005 */
[----:B-1----:R-:W-:Y:S05]  /*29e0*/  @P0 BRA `(.L_x_44) ;  /* 0x0000000000080947 */ /* 0x002fea0003800000 */
[----:B------:R-:W1:Y:S02]  /*29f0*/  SYNCS.PHASECHK.TRANS64.TRYWAIT P0, [UR5+0x90], R3 ;  /* 0x00009003ff0075a7 */ /* 0x000e640008001105 */
[----:B-1----:R-:W-:Y:S05]  /*2a00*/  @!P0 BRA `(.L_x_45) ;  /* 0x0000008800348947 */ /* 0x002fea0003800000 */
.L_x_44:
[----:B------:R-:W-:-:S04]  /*2a10*/  UIADD3 UR4, UPT, UPT, UR6, 0x1, URZ ;  /* 0x0000000106047890 */ /* 0x000fc8000fffe0ff */
[----:B------:R-:W-:-:S04]  /*2a20*/  UISETP.NE.AND UP0, UPT, UR4, 0x2, UPT ;  /* 0x000000020400788c */ /* 0x000fc8000bf05270 */
[----:B------:R-:W-:Y:S02]  /*2a30*/  USEL UR7, URZ, 0x1, UP0 ;  /* 0x00000001ff077887 */ /* 0x000fe40008000000 */
[----:B------:R-:W-:-:S04]  /*2a40*/  USEL UR4, UR4, URZ, UP0 ;  /* 0x000000ff04047287 */ /* 0x000fc80008000000 */
[----:B------:R-:W-:Y:S01]  /*2a50*/  ULEA UR4, UR4, UR37, 0x3 ;  /* 0x0000002504047291 */ /* 0x000fe2000f8e18ff */
[----:B-1----:R-:W-:-:S04]  /*2a60*/  LOP3.LUT R3, R12, UR7, RZ, 0x3c, !PT ;  /* 0x000000070c037c12 */ /* 0x002fc8000f8e3cff */
[----:B------:R-:W-:-:S04]  /*2a70*/  SHF.L.U32 R0, R3, 0x1f, RZ ;  /* 0x0000001f03007819 */ /* 0x000fc800000006ff */
[----:B------:R-:W1:Y:S02]  /*2a80*/  SYNCS.PHASECHK.TRANS64 P0, [UR4+0x90], R0 ;  /* 0x00009000ff0075a7 */ /* 0x000e640008001004 */
[----:B-1----:R-:W-:Y:S05]  /*2a90*/  @P0 EXIT ;  /* 0x000000000000094d */ /* 0x002fea0003800000 */
[----:B------:R-:W-:Y:S02]  /*2aa0*/  SHF.L.U32 R3, R3, 0x1f, RZ ;  /* 0x0000001f03037819 */ /* 0x000fe400000006ff */
[----:B------:R-:W-:-:S07]  /*2ab0*/  MOV R0, UR4 ;  /* 0x0000000400007c02 */ /* 0x000fce0008000f00 */
.L_x_46:
[----:B-1----:R1:W2:Y:S02]  /*2ac0*/  SYNCS.PHASECHK.TRANS64.TRYWAIT P0, [R0+URZ+0x90], R3 ;  /* 0x00009003000075a7 */ /* 0x0022a400080011ff */
[----:B--2---:R-:W-:Y:S05]  /*2ad0*/  @!P0 NANOSLEEP.SYNCS 0x989680 ;  /* 0x009896800000895d */ /* 0x004fea0003900000 */
[----:B------:R-:W2:Y:S02]  /*2ae0*/  @!P0 SYNCS.PHASECHK.TRANS64 P0, [R0+URZ+0x90], R3 ;  /* 0x00009003000085a7 */ /* 0x000ea400080010ff */
[----:B--2---:R-:W-:Y:S05]  /*2af0*/  @P0 EXIT ;  /* 0x000000000000094d */ /* 0x004fea0003800000 */
[----:B------:R-:W-:Y:S05]  /*2b00*/  BRA `(.L_x_46) ;  /* 0xfffffffc00ec7947 */ /* 0x000fea000383ffff */
.L_x_39:
[----:B------:R-:W-:-:S09]  /*2b10*/  UISETP.NE.AND UP1, UPT, UR8, URZ, UPT ;  /* 0x000000ff0800728c */ /* 0x000fd2000bf25270 */
[----:B------:R-:W-:Y:S05]  /*2b20*/  BRA.U UP1, `(.L_x_47) ;  /* 0x0000001101247547 */ /* 0x000fea000b800000 */
[----:B------:R-:W-:Y:S01]  /*2b30*/  UMOV UR4, 0x40 ;  /* 0x0000004000047882 */ /* 0x000fe20000000000 */
[----:B------:R-:W-:Y:S01]  /*2b40*/  NOP ;  /* 0x0000000000007918 */ /* 0x000fe20000000000 */
[----:B------:R-:W-:Y:S01]  /*2b50*/  ULEA UR4, UR37, UR4, 0x18 ;  /* 0x0000000425047291 */ /* 0x000fe2000f8ec0ff */
[----:B------:R-:W-:Y:S02]  /*2b60*/  UMOV UR5, 0x400 ;  /* 0x0000040000057882 */ /* 0x000fe40000000000 */
[----:B------:R-:W-:-:S06]  /*2b70*/  ULEA UR37, UR37, UR5, 0x18 ;  /* 0x0000000525257291 */ /* 0x000fcc000f8ec0ff */
[----:B------:R-:W1:Y:S02]  /*2b80*/  LDS.U8 R0, [UR4+0x1c] ;  /* 0x00001c04ff007984 */ /* 0x000e640008000000 */
[----:B-1----:R-:W-:-:S13]  /*2b90*/  ISETP.NE.AND P0, PT, R0, RZ, PT ;  /* 0x000000ff0000720c */ /* 0x002fda0003f05270 */
[----:B------:R-:W-:Y:S05]  /*2ba0*/  @P0 BRA `(.L_x_48) ;  /* 0x0000000000580947 */ /* 0x000fea0003800000 */
[----:B------:R-:W-:-:S13]  /*2bb0*/  ELECT P0, URZ, PT ;  /* 0x0000000000ff782f */ /* 0x000fda0003800000 */
[----:B------:R-:W-:Y:S05]  /*2bc0*/  @!P0 BRA `(.L_x_49) ;  /* 0x0000000000608947 */ /* 0x000fea0003800000 */
[----:B------:R-:W-:Y:S01]  /*2bd0*/  UMOV UR5, 0x10 ;  /* 0x0000001000057882 */ /* 0x000fe20000000000 */
[----:B------:R-:W-:Y:S01]  /*2be0*/  HFMA2 R0, -RZ, RZ, 0, 5.9604644775390625e-08 ;  /* 0x00000001ff007431 */ /* 0x000fe200000001ff */
[----:B------:R-:W-:-:S03]  /*2bf0*/  MOV R2, 0xffff ;  /* 0x0000ffff00027802 */ /* 0x000fc60000000f00 */
[----:B------:R-:W-:Y:S04]  /*2c00*/  DEPBAR.LE SB1, 0x36 ;  /* 0x00009d800000791a */ /* 0x000fe80000000000 */
[----:B------:R-:W1:Y:S02]  /*2c10*/  UTCATOMSWS.FIND_AND_SET.ALIGN UP0, UR5, UR5 ;  /* 0x00000005000575e3 */ /* 0x000e640008000800 */
[----:B-1----:R-:W-:Y:S01]  /*2c20*/  MOV R3, UR5 ;  /* 0x0000000500037c02 */ /* 0x002fe20008000f00 */
[----:B------:R-:W-:Y:S06]  /*2c30*/  BRA.U UP0, `(.L_x_50) ;  /* 0x0000000100187547 */ /* 0x000fec000b800000 */
.L_x_51:
[----:B------:R-:W-:Y:S05]  /*2c40*/  NANOSLEEP 0x64 ;  /* 0x000000640000795d */ /* 0x000fea0003800000 */
[----:B------:R-:W-:-:S05]  /*2c50*/  UMOV UR5, 0x10 ;  /* 0x0000001000057882 */ /* 0x000fca0000000000 */
[----:B------:R-:W-:Y:S04]  /*2c60*/  DEPBAR.LE SB1, 0x36 ;  /* 0x00009d800000791a */ /* 0x000fe80000000000 */
[----:B------:R-:W1:Y:S02]  /*2c70*/  UTCATOMSWS.FIND_AND_SET.ALIGN UP0, UR5, UR5 ;  /* 0x00000005000575e3 */ /* 0x000e640008000800 */
[----:B-1----:R-:W-:Y:S01]  /*2c80*/  MOV R3, UR5 ;  /* 0x0000000500037c02 */ /* 0x002fe20008000f00 */
[----:B------:R-:W-:Y:S05]  /*2c90*/  BRA.U !UP0, `(.L_x_51) ;  /* 0xfffffffd08e87547 */ /* 0x000fea000b83ffff */
.L_x_50:
[-C--:B------:R-:W-:Y:S02]  /*2ca0*/  SHF.L.U32 R2, R2, R3.reuse, RZ ;  /* 0x0000000302027219 */ /* 0x080fe400000006ff */
[----:B------:R-:W-:Y:S01]  /*2cb0*/  SHF.L.U32 R0, R0, R3, RZ ;  /* 0x0000000300007219 */ /* 0x000fe200000006ff */
[----:B------:R-:W-:Y:S02]  /*2cc0*/  IMAD.SHL.U32 R3, R3, 0x20, RZ ;  /* 0x0000002003037824 */ /* 0x000fe400078e00ff */
[----:B------:R1:W-:Y:S04]  /*2cd0*/  ATOMS.OR RZ, [UR4+0x14], R2 ;  /* 0x00001402ffff798c */ /* 0x0003e8000b000004 */
[----:B------:R1:W-:Y:S04]  /*2ce0*/  ATOMS.OR RZ, [UR4+0x18], R0 ;  /* 0x00001800ffff798c */ /* 0x0003e8000b000004 */
[----:B------:R1:W-:Y:S01]  /*2cf0*/  STS [UR37+0x130], R3 ;  /* 0x00013003ff007988 */ /* 0x0003e20008000825 */
[----:B------:R-:W-:Y:S05]  /*2d00*/  BRA `(.L_x_49) ;  /* 0x0000000000107947 */ /* 0x000fea0003800000 */
.L_x_48:
[----:B------:R-:W-:Y:S02]  /*2d10*/  MOV R0, 0xffffffff ;  /* 0xffffffff00007802 */ /* 0x000fe40000000f00 */
[----:B------:R-:W-:-:S03]  /*2d20*/  MOV R2, 0x2d50 ;  /* 0x00002d5000027802 */ /* 0x000fc60000000f00 */
[----:B------:R1:W-:Y:S04]  /*2d30*/  STS [UR37+0x130], R0 ;  /* 0x00013000ff007988 */ /* 0x0003e80008000825 */
[----:B-1-3-5:R-:W-:Y:S05]  /*2d40*/  CALL.REL.NOINC `($__internal_1_$__cuda_sm10x_tcgen05_guardrail_trap_phase_invalid_during_alloc) ;  /* 0x00000090002c7944 */ /* 0x02afea0003c00000 */
.L_x_49:
[----:B------:R-:W-:Y:S05]  /*2d50*/  WARPSYNC.ALL ;  /* 0x0000000000007948 */ /* 0x000fea0003800000 */
[----:B------:R-:W2:Y:S01]  /*2d60*/  S2UR UR5, SR_CgaCtaId ;  /* 0x00000000000579c3 */ /* 0x000ea20000008800 */
[----:B------:R-:W-:Y:S01]  /*2d70*/  UMOV UR4, 0x400 ;  /* 0x0000040000047882 */ /* 0x000fe20000000000 */
[----:B------:R-:W-:-:S06]  /*2d80*/  NOP ;  /* 0x0000000000007918 */ /* 0x000fcc0000000000 */
[----:B------:R-:W-:Y:S06]  /*2d90*/  BAR.ARV 0x6, 0xa0 ;  /* 0x0182800000007b1d */ /* 0x000fec0000002000 */
[----:B------:R-:W4:Y:S01]  /*2da0*/  LDCU UR7, c[0x0][0x38c] ;  /* 0x00007180ff0777ac */ /* 0x000f220008000800 */
[----:B------:R-:W-:Y:S01]  /*2db0*/  IMAD.MOV.U32 R11, RZ, RZ, 0x1 ;  /* 0x00000001ff0b7424 */ /* 0x000fe200078e00ff */
[----:B------:R-:W-:Y:S01]  /*2dc0*/  CS2R R8, SRZ ;  /* 0x0000000000087805 */ /* 0x000fe2000001ff00 */
[----:B------:R-:W-:Y:S01]  /*2dd0*/  IMAD.MOV.U32 R10, RZ, RZ, RZ ;  /* 0x000000ffff0a7224 */ /* 0x000fe200078e00ff */
[----:B------:R-:W3:Y:S01]  /*2de0*/  LDCU UR6, c[0x0][0x38c] ;  /* 0x00007180ff0677ac */ /* 0x000ee20008000800 */
[----:B------:R-:W-:Y:S01]  /*2df0*/  UMOV UR15, URZ ;  /* 0x000000ff000f7c82 */ /* 0x000fe20008000000 */
[----:B------:R-:W-:Y:S01]  /*2e00*/  UMOV UR14, URZ ;  /* 0x000000ff000e7c82 */ /* 0x000fe20008000000 */
[----:B--2---:R-:W-:Y:S01]  /*2e10*/  ULEA UR5, UR5, UR4, 0x18 ;  /* 0x0000000405057291 */ /* 0x004fe2000f8ec0ff */
[----:B------:R-:W-:Y:S01]  /*2e20*/  UMOV UR32, 0x0 ;  /* 0x0000000000207882 */ /* 0x000fe20000000000 */
[----:B------:R-:W-:-:S02]  /*2e30*/  UMOV UR33, 0x8200910 ;  /* 0x0820091000217882 */ /* 0x000fc40000000000 */
[----:B------:R-:W-:Y:S02]  /*2e40*/  UIADD3 UR9, UPT, UPT, UR5, 0x8400, URZ ;  /* 0x0000840005097890 */ /* 0x000fe4000fffe0ff */
[----:B------:R-:W-:Y:S02]  /*2e50*/  UIADD3 UR10, UPT, UPT, UR5, 0x20400, URZ ;  /* 0x00020400050a7890 */ /* 0x000fe4000fffe0ff */
[----:B----4-:R-:W-:Y:S01]  /*2e60*/  UIADD3 UR7, UPT, UPT, UR7, 0x3f, URZ ;  /* 0x0000003f07077890 */ /* 0x010fe2000fffe0ff */
[----:B-1----:R-:W1:Y:S01]  /*2e70*/  LDS R0, [UR5+0x130] ;  /* 0x00013005ff007984 */ /* 0x002e620008000800 */
[----:B------:R-:W-:Y:S02]  /*2e80*/  USHF.R.U32.HI UR9, URZ, 0x4, UR9 ;  /* 0x00000004ff097899 */ /* 0x000fe40008011609 */
[----:B------:R-:W-:Y:S02]  /*2e90*/  USHF.R.S32.HI UR4, URZ, 0x1f, UR7 ;  /* 0x0000001fff047899 */ /* 0x000fe40008011407 */
[----:B------:R-:W-:-:S02]  /*2ea0*/  USHF.R.U32.HI UR10, URZ, 0x4, UR10 ;  /* 0x00000004ff0a7899 */ /* 0x000fc4000801160a */
[----:B------:R-:W-:Y:S02]  /*2eb0*/  ULEA.HI UR4, UR4, UR7, URZ, 0x6 ;  /* 0x0000000704047291 */ /* 0x000fe4000f8f30ff */
[----:B------:R-:W-:Y:S02]  /*2ec0*/  ULOP3.LUT UR9, UR9, 0x3fff, URZ, 0xc0, !UPT ;  /* 0x00003fff09097892 */ /* 0x000fe4000f8ec0ff */
[----:B------:R-:W-:Y:S02]  /*2ed0*/  USHF.R.S32.HI UR4, URZ, 0x6, UR4 ;  /* 0x00000006ff047899 */ /* 0x000fe40008011404 */
[----:B------:R-:W-:Y:S02]  /*2ee0*/  ULOP3.LUT UR10, UR10, 0x3fff, URZ, 0xc0, !UPT ;  /* 0x00003fff0a0a7892 */ /* 0x000fe4000f8ec0ff */
[----:B------:R-:W-:Y:S01]  /*2ef0*/  UISETP.LT.AND UP0, UPT, UR4, 0x1, UPT ;  /* 0x000000010400788c */ /* 0x000fe2000bf01270 */
[----:B------:R-:W-:Y:S01]  /*2f00*/  UMOV UR30, 0x0 ;  /* 0x00000000001e7882 */ /* 0x000fe20000000000 */
[----:B------:R-:W-:-:S02]  /*2f10*/  UMOV UR31, 0x8200910 ;  /* 0x08200910001f7882 */ /* 0x000fc40000000000 */
[----:B------:R-:W-:Y:S01]  /*2f20*/  USEL UR8, UR4, 0x1, !UP0 ;  /* 0x0000000104087887 */ /* 0x000fe2000c000000 */
[----:B------:R-:W-:Y:S01]  /*2f30*/  UMOV UR28, 0x0 ;  /* 0x00000000001c7882 */ /* 0x000fe20000000000 */
[----:B------:R-:W-:Y:S01]  /*2f40*/  UMOV UR29, 0x8200910 ;  /* 0x08200910001d7882 */ /* 0x000fe20000000000 */
[----:B------:R-:W-:Y:S01]  /*2f50*/  UMOV UR26, 0x0 ;  /* 0x00000000001a7882 */ /* 0x000fe20000000000 */
[----:B------:R-:W-:Y:S01]  /*2f60*/  UMOV UR27, 0x8200910 ;  /* 0x08200910001b7882 */ /* 0x000fe20000000000 */
[----:B------:R-:W-:Y:S01]  /*2f70*/  UMOV UR24, 0x0 ;  /* 0x0000000000187882 */ /* 0x000fe20000000000 */
[----:B------:R-:W-:Y:S01]  /*2f80*/  UMOV UR25, 0x8200910 ;  /* 0x0820091000197882 */ /* 0x000fe20000000000 */
[----:B------:R-:W-:Y:S01]  /*2f90*/  UMOV UR22, 0x0 ;  /* 0x0000000000167882 */ /* 0x000fe20000000000 */
[----:B------:R-:W-:Y:S01]  /*2fa0*/  UMOV UR23, 0x8200910 ;  /* 0x0820091000177882 */ /* 0x000fe20000000000 */
[----:B------:R-:W-:Y:S02]  /*2fb0*/  ULOP3.LUT UR9, UR9, 0x10000, URZ, 0xfc, !UPT ;  /* 0x0001000009097892 */ /* 0x000fe4000f8efcff */
[----:B------:R-:W-:-:S02]  /*2fc0*/  ULOP3.LUT UR10, UR10, 0x10000, URZ, 0xfc, !UPT ;  /* 0x000100000a0a7892 */ /* 0x000fc4000f8efcff */
[----:B------:R-:W-:Y:S02]  /*2fd0*/  UIADD3 UR8, UPT, UPT, -UR8, URZ, URZ ;  /* 0x000000ff08087290 */ /* 0x000fe4000fffe1ff */
[----:B---3--:R-:W-:Y:S01]  /*2fe0*/  UISETP.GE.AND UP3, UPT, UR6, 0x1, UPT ;  /* 0x000000010600788c */ /* 0x008fe2000bf66270 */
[----:B------:R-:W-:Y:S01]  /*2ff0*/  UMOV UR20, 0x0 ;  /* 0x0000000000147882 */ /* 0x000fe20000000000 */
[----:B------:R-:W-:Y:S01]  /*3000*/  UMOV UR21, 0x8200910 ;  /* 0x0820091000157882 */ /* 0x000fe20000000000 */
[----:B------:R-:W-:Y:S01]  /*3010*/  UMOV UR18, 0x0 ;  /* 0x0000000000127882 */ /* 0x000fe20000000000 */
[----:B-1----:R-:W-:Y:S01]  /*3020*/  R2UR UR16, R0 ;  /* 0x00000000001072ca */ /* 0x002fe200000e0000 */
[----:B------:R-:W-:-:S14]  /*3030*/  UMOV UR19, 0x8200910 ;  /* 0x0820091000137882 */ /* 0x000fdc0000000000 */
.L_x_58:
[----:B------:R-:W-:Y:S02]  /*3040*/  LEA R0, R10, UR5, 0x3 ;  /* 0x000000050a007c11 */ /* 0x000fe4000f8e18ff */
[----:B------:R-:W-:Y:S02]  /*3050*/  SHF.L.U32 R5, R9, 0x1f, RZ ;  /* 0x0000001f09057819 */ /* 0x000fe400000006ff */
[----:B------:R-:W-:Y:S01]  /*3060*/  PLOP3.LUT P0, PT, PT, PT, UP3, 0x80, 0x8 ;  /* 0x000000000008781c */ /* 0x000fe20003f0f038 */
[----:B------:R-:W-:Y:S01]  /*3070*/  VIADD R3, R0, 0x90 ;  /* 0x0000009000037836 */ /* 0x000fe20000000000 */
[----:B-1----:R-:W1:Y:S02]  /*3080*/  SYNCS.PHASECHK.TRANS64.TRYWAIT P1, [R0+URZ+0x80], R5 ;  /* 0x00008005000075a7 */ /* 0x002e6400080211ff */
[----:B-1-3--:R-:W-:Y:S09]  /*3090*/  @!P1 BRA `(.L_x_52) ;  /* 0x0000008000a89947 */ /* 0x00aff20003800000 */
.L_x_179:
[----:B------:R-:W-:Y:S01]  /*30a0*/  LEA R4, R10, UR5, 0x4 ;  /* 0x000000050a047c11 */ /* 0x000fe2000f8e20ff */
[----:B------:R-:W-:Y:S01]  /*30b0*/  @UP3 ULEA UR7, UR14, UR5, 0x3 ;  /* 0x000000050e073291 */ /* 0x000fe2000f8e18ff */
[----:B------:R-:W-:Y:S01]  /*30c0*/  PLOP3.LUT P2, PT, PT, PT, PT, 0x80, 0x8 ;  /* 0x000000000008781c */ /* 0x000fe20003f4f070 */
[----:B------:R-:W-:Y:S01]  /*30d0*/  ULEA UR6, UR15, UR5, 0x3 ;  /* 0x000000050f067291 */ /* 0x000fe2000f8e18ff */
[----:B------:R-:W-:Y:S02]  /*30e0*/  PRMT R3, RZ, 0x654, R3 ;  /* 0x00000654ff037816 */ /* 0x000fe40000000003 */
[----:B-1----:R-:W1:Y:S01]  /*30f0*/  LDS.128 R4, [R4+0x110] ;  /* 0x0001100004047984 */ /* 0x002e620000000c00 */
[----:B------:R-:W-:Y:S02]  /*3100*/  @P0 SHF.L.U32 R2, R8, 0x1f, RZ ;  /* 0x0000001f08020819 */ /* 0x000fe400000006ff */
[----:B------:R-:W-:Y:S01]  /*3110*/  SHF.L.U32 R0, R11, 0x1f, RZ ;  /* 0x0000001f0b007819 */ /* 0x000fe200000006ff */
[----:B------:R-:W-:Y:S01]  /*3120*/  @!PT LDS RZ, [RZ] ;  /* 0x00000000fffff984 */ /* 0x000fe20000000800 */
[----:B------:R-:W-:Y:S01]  /*3130*/  @!PT LDS RZ, [RZ] ;  /* 0x00000000fffff984 */ /* 0x000fe20000000800 */
[----:B------:R-:W-:Y:S01]  /*3140*/  @!PT LDS RZ, [RZ] ;  /* 0x00000000fffff984 */ /* 0x000fe20000000800 */
[----:B------:R-:W-:Y:S01]  /*3150*/  @!PT LDS RZ, [RZ] ;  /* 0x00000000fffff984 */ /* 0x000fe20000000800 */
[----:B------:R2:W-:Y:S06]  /*3160*/  MEMBAR.ALL.CTA ;  /* 0x0000000000007992 */ /* 0x0005ec0000008000 */
[----:B--2---:R-:W2:Y:S02]  /*3170*/  FENCE.VIEW.ASYNC.S ;  /* 0x00000000000073c6 */ /* 0x004ea40000000000 */
[----:B--2---:R2:W-:Y:S01]  /*3180*/  SYNCS.ARRIVE.TRANS64.RED.A1T0 RZ, [R3+URZ], RZ ;  /* 0x000000ff03ff79a7 */ /* 0x0045e200081004ff */
[----:B------:R2:W3:Y:S01]  /*3190*/  @P0 SYNCS.PHASECHK.TRANS64.TRYWAIT P2, [UR7], R2 ;  /* 0x00000002ff0005a7 */ /* 0x0004e20008041107 */
[----:B------:R-:W-:Y:S01]  /*31a0*/  ULEA UR7, UR15, UR16, 0x7 ;  /* 0x000000100f077291 */ /* 0x000fe2000f8e38ff */
[----:B-1----:R-:W-:Y:S01]  /*31b0*/  LOP3.LUT P1, RZ, R6, 0x1, RZ, 0xc0, !PT ;  /* 0x0000000106ff7812 */ /* 0x002fe2000782c0ff */
[----:B------:R-:W1:Y:S02]  /*31c0*/  SYNCS.PHASECHK.TRANS64.TRYWAIT P0, [UR6+0xc0], R0 ;  /* 0x0000c000ff0075a7 */ /* 0x000e640008001106 */
[----:B-123--:R-:W-:Y:S10]  /*31d0*/  @!P0 BRA `(.L_x_53) ;  /* 0x00000080006c8947 */ /* 0x00eff40003800000 */
.L_x_181:
[----:B------:R-:W-:Y:S01]  /*31e0*/  IADD3 R10, PT, PT, R10, 0x1, RZ ;  /* 0x000000010a0a7810 */ /* 0x000fe20007ffe0ff */
[----:B------:R-:W-:Y:S06]  /*31f0*/  BRA.U !UP3, `(.L_x_54) ;  /* 0x000000050b107547 */ /* 0x000fec000b800000 */
[----:B------:R-:W-:Y:S01]  /*3200*/  UPLOP3.LUT UP4, UPT, UPT, UPT, UPT, 0x40, 0x4 ;  /* 0x000000000004789c */ /* 0x000fe20003f8e870 */
[----:B------:R-:W-:Y:S01]  /*3210*/  UMOV UR13, UR8 ;  /* 0x00000008000d7c82 */ /* 0x000fe20008000000 */
[----:B------:R-:W-:Y:S01]  /*3220*/  UMOV UR12, UR4 ;  /* 0x00000004000c7c82 */ /* 0x000fe20008000000 */
[----:B------:R-:W-:-:S08]  /*3230*/  UMOV UR17, UR14 ;  /* 0x0000000e00117c82 */ /* 0x000fd00008000000 */
.L_x_57:
[----:B------:R-:W-:Y:S02]  /*3240*/  UIADD3 UR13, UPT, UPT, UR13, 0x1, URZ ;  /* 0x000000010d0d7890 */ /* 0x000fe4000fffe0ff */
[----:B--2---:R-:W-:Y:S02]  /*3250*/  ULEA UR11, UR17, UR5, 0x3 ;  /* 0x00000005110b7291 */ /* 0x004fe4000f8e18ff */
[----:B------:R-:W-:Y:S01]  /*3260*/  UISETP.NE.AND UP0, UPT, UR13, URZ, UPT ;  /* 0x000000ff0d00728c */ /* 0x000fe2000bf05270 */
[----:B---3--:R-:W-:Y:S10]  /*3270*/  @P2 BRA `(.L_x_55) ;  /* 0x00000000000c2947 */ /* 0x008ff40003800000 */
[----:B-1----:R-:W-:Y:S04]  /*3280*/  SHF.L.U32 R3, R8, 0x1f, RZ ;  /* 0x0000001f08037819 */ /* 0x002fe800000006ff */
[----:B------:R-:W1:Y:S02]  /*3290*/  SYNCS.PHASECHK.TRANS64.TRYWAIT P0, [UR11], R3 ;  /* 0x00000003ff0075a7 */ /* 0x000e64000800110b */
[----:B-1----:R-:W-:Y:S05]  /*32a0*/  @!P0 BRA `(.L_x_56) ;  /* 0x0000008000508947 */ /* 0x002fea0003800000 */
.L_x_55:
[----:B------:R-:W-:Y:S01]  /*32b0*/  UISETP.NE.AND UP1, UPT, UR12, 0x1, UPT ;  /* 0x000000010c00788c */ /* 0x000fe2000bf25270 */
[----:B------:R-:W-:Y:S01]  /*32c0*/  PLOP3.LUT P2, PT, PT, PT, PT, 0x80, 0x8 ;  /* 0x000000000008781c */ /* 0x000fe20003f4f070 */
[----:B------:R-:W-:Y:S02]  /*32d0*/  UIADD3 UR14, UPT, UPT, UR17, 0x1, URZ ;  /* 0x00000001110e7890 */ /* 0x000fe4000fffe0ff */
[----:B------:R-:W-:Y:S02]  /*32e0*/  ULEA UR64, UR17, UR10, 0xb ;  /* 0x0000000a11407291 */ /* 0x000fe4000f8e58ff */
[----:B------:R-:W-:Y:S01]  /*32f0*/  UISETP.NE.AND UP2, UPT, UR14, 0x3, UPT ;  /* 0x000000030e00788c */ /* 0x000fe2000bf45270 */
[----:B------:R-:W-:Y:S01]  /*3300*/  PLOP3.LUT P0, PT, PT, PT, UP1, 0x80, 0x8 ;  /* 0x000000000008781c */ /* 0x000fe20003f0f018 */
[----:B------:R-:W-:Y:S02]  /*3310*/  ULEA UR62, UR17, UR9, 0xb ;  /* 0x00000009113e7291 */ /* 0x000fe4000f8e58ff */
[----:B------:R-:W-:Y:S02]  /*3320*/  USEL UR35, URZ, 0x1, UP2 ;  /* 0x00000001ff237887 */ /* 0x000fe40009000000 */
[----:B------:R-:W-:Y:S02]  /*3330*/  USEL UR14, UR14, URZ, UP2 ;  /* 0x000000ff0e0e7287 */ /* 0x000fe40009000000 */
[----:B------:R-:W-:Y:S02]  /*3340*/  UIADD3 UR60, UPT, UPT, UR64, 0x2, URZ ;  /* 0x00000002403c7890 */ /* 0x000fe4000fffe0ff */
[----:B------:R-:W-:Y:S01]  /*3350*/  @UP1 ULEA UR34, UR14, UR5, 0x3 ;  /* 0x000000050e221291 */ /* 0x000fe2000f8e18ff */
[----:B------:R-:W-:Y:S01]  /*3360*/  LOP3.LUT R8, R8, UR35, RZ, 0x3c, !PT ;  /* 0x0000002308087c12 */ /* 0x000fe2000f8e3cff */
[----:B------:R-:W-:Y:S02]  /*3370*/  UIADD3 UR58, UPT, UPT, UR62, 0x2, URZ ;  /* 0x000000023e3a7890 */ /* 0x000fe4000fffe0ff */
[----:B------:R-:W-:Y:S01]  /*3380*/  UIADD3 UR56, UPT, UPT, UR64, 0x4, URZ ;  /* 0x0000000440387890 */ /* 0x000fe2000fffe0ff */
[----:B-1----:R-:W-:Y:S01]  /*3390*/  @P0 SHF.L.U32 R0, R8, 0x1f, RZ ;  /* 0x0000001f08000819 */ /* 0x002fe200000006ff */
[----:B------:R-:W-:Y:S02]  /*33a0*/  UIADD3 UR54, UPT, UPT, UR62, 0x4, URZ ;  /* 0x000000043e367890 */ /* 0x000fe4000fffe0ff */
[----:B------:R-:W-:Y:S01]  /*33b0*/  UIADD3 UR52, UPT, UPT, UR64, 0x6, URZ ;  /* 0x0000000640347890 */ /* 0x000fe2000fffe0ff */
[----:B------:R2:W3:Y:S01]  /*33c0*/  @P0 SYNCS.PHASECHK.TRANS64.TRYWAIT P2, [UR34], R0 ;  /* 0x00000000ff0005a7 */ /* 0x0004e20008041122 */
[----:B------:R-:W-:Y:S02]  /*33d0*/  UIADD3 UR50, UPT, UPT, UR62, 0x6, URZ ;  /* 0x000000063e327890 */ /* 0x000fe4000fffe0ff */
        /* <DEDUP_REMOVED lines=9> */
[----:B------:R-:W-:Y:S01]  /*3470*/  UIADD3 UR12, UPT, UPT, UR12, -0x1, URZ ;  /* 0xffffffff0c0c7890 */ /* 0x000fe2000fffe0ff */
[----:B------:R-:W-:Y:S01]  /*3480*/  UMOV UR65, 0x40004040 ;  /* 0x4000404000417882 */ /* 0x000fe20000000000 */
[----:B------:R-:W-:Y:S01]  /*3490*/  UMOV UR63, 0x40004040 ;  /* 0x40004040003f7882 */ /* 0x000fe20000000000 */
[----:B------:R-:W-:Y:S01]  /*34a0*/  UMOV UR61, 0x40004040 ;  /* 0x40004040003d7882 */ /* 0x000fe20000000000 */
[----:B------:R2:W-:Y:S01]  /*34b0*/  UTCHMMA gdesc[UR62], gdesc[UR64], tmem[UR7], tmem[UR32], idesc[UR33], UP4 ;  /* 0x00ff20403e0075ea */ /* 0x0005e2000a000007 */
[----:B------:R-:W-:Y:S01]  /*34c0*/  UPLOP3.LUT UP4, UPT, UPT, UPT, UPT, 0x80, 0x8 ;  /* 0x000000000008789c */ /* 0x000fe20003f8f070 */
[----:B------:R-:W-:Y:S01]  /*34d0*/  UMOV UR59, 0x40004040 ;  /* 0x40004040003b7882 */ /* 0x000fe20000000000 */
[----:B------:R-:W-:Y:S01]  /*34e0*/  UMOV UR57, 0x40004040 ;  /* 0x4000404000397882 */ /* 0x000fe20000000000 */
[----:B------:R2:W-:Y:S01]  /*34f0*/  UTCHMMA gdesc[UR58], gdesc[UR60], tmem[UR7], tmem[UR30], idesc[UR31], UPT ;  /* 0x00ff1e3c3a0075ea */ /* 0x0005e2000b800007 */
        /* <DEDUP_REMOVED lines=14> */
[----:B------:R-:W-:Y:S01]  /*35e0*/  UMOV UR35, 0x40004040 ;  /* 0x4000404000237882 */ /* 0x000fe20000000000 */
[----:B------:R2:W-:Y:S01]  /*35f0*/  UTCHMMA gdesc[UR38], gdesc[UR40], tmem[UR7], tmem[UR20], idesc[UR21], UPT ;  /* 0x00ff1428260075ea */ /* 0x0005e2000b800007 */
[----:B------:R2:W-:Y:S01]  /*3600*/  UTCHMMA gdesc[UR34], gdesc[UR36], tmem[UR7], tmem[UR18], idesc[UR19], UPT ;  /* 0x00ff1224220075ea */ /* 0x0005e2000b800007 */
[----:B------:R2:W-:Y:S01]  /*3610*/  UTCBAR [UR11], URZ ;  /* 0x000000ff0b0073e9 */ /* 0x0005e200080000ff */
[----:B------:R-:W-:Y:S01]  /*3620*/  UMOV UR17, UR14 ;  /* 0x0000000e00117c82 */ /* 0x000fe20008000000 */
[----:B------:R-:W-:Y:S05]  /*3630*/  BRA.U UP0, `(.L_x_57) ;  /* 0xfffffffd00007547 */ /* 0x000fea000b83ffff */
.L_x_54:
[----:B------:R-:W-:Y:S01]  /*3640*/  UIADD3 UR15, UPT, UPT, UR15, 0x1, URZ ;  /* 0x000000010f0f7890 */ /* 0x000fe2000fffe0ff */
[C---:B------:R-:W-:Y:S01]  /*3650*/  ISETP.NE.AND P0, PT, R10.reuse, 0x2, PT ;  /* 0x000000020a00780c */ /* 0x040fe20003f05270 */
[----:B--2---:R-:W-:Y:S02]  /*3660*/  UIADD3 UR7, UPT, UPT, UR6, 0xa0, URZ ;  /* 0x000000a006077890 */ /* 0x004fe4000fffe0ff */
[----:B------:R-:W-:Y:S01]  /*3670*/  UISETP.NE.AND UP0, UPT, UR15, 0x4, UPT ;  /* 0x000000040f00788c */ /* 0x000fe2000bf05270 */
[----:B-1----:R-:W-:Y:S02]  /*3680*/  SEL R0, RZ, 0x1, P0 ;  /* 0x00000001ff007807 */ /* 0x002fe40000000000 */
[----:B------:R-:W-:Y:S01]  /*3690*/  SEL R10, R10, RZ, P0 ;  /* 0x000000ff0a0a7207 */ /* 0x000fe20000000000 */
[----:B------:R-:W-:Y:S01]  /*36a0*/  USEL UR6, URZ, 0x1, UP0 ;  /* 0x00000001ff067887 */ /* 0x000fe20008000000 */
[----:B------:R-:W-:Y:S01]  /*36b0*/  LOP3.LUT R9, R9, R0, RZ, 0x3c, !PT ;  /* 0x0000000009097212 */ /* 0x000fe200078e3cff */
[----:B------:R-:W-:Y:S01]  /*36c0*/  USEL UR15, UR15, URZ, UP0 ;  /* 0x000000ff0f0f7287 */ /* 0x000fe20008000000 */
[----:B------:R1:W-:Y:S03]  /*36d0*/  UTCBAR [UR7], URZ ;  /* 0x000000ff070073e9 */ /* 0x0003e600080000ff */
[----:B------:R-:W-:Y:S01]  /*36e0*/  LOP3.LUT R11, R11, UR6, RZ, 0x3c, !PT ;  /* 0x000000060b0b7c12 */ /* 0x000fe2000f8e3cff */
[----:B------:R-:W-:Y:S07]  /*36f0*/  @P1 BRA `(.L_x_58) ;  /* 0xfffffff800501947 */ /* 0x000fee000383ffff */
[----:B------:R-:W2:Y:S01]  /*3700*/  S2UR UR4, SR_CgaCtaId ;  /* 0x00000000000479c3 */ /* 0x000ea20000008800 */
[----:B------:R-:W-:Y:S01]  /*3710*/  ELECT P0, URZ, PT ;  /* 0x0000000000ff782f */ /* 0x000fe20003800000 */
[----:B------:R-:W-:Y:S01]  /*3720*/  IMAD.MOV.U32 R0, RZ, RZ, 0x1 ;  /* 0x00000001ff007424 */ /* 0x000fe200078e00ff */
[----:B------:R-:W-:Y:S01]  /*3730*/  UIADD3 UR5, UPT, UPT, UR5, 0xc0, URZ ;  /* 0x000000c005057890 */ /* 0x000fe2000fffe0ff */
[----:B------:R-:W-:Y:S01]  /*3740*/  SHF.L.U32 R3, R11, 0x1f, RZ ;  /* 0x0000001f0b037819 */ /* 0x000fe200000006ff */
[----:B------:R-:W-:-:S03]  /*3750*/  UMOV UR6, 0x40 ;  /* 0x0000004000067882 */ /* 0x000fc60000000000 */
[----:B------:R-:W-:Y:S01]  /*3760*/  UVIRTCOUNT.DEALLOC.SMPOOL 0x80 ;  /* 0x000000800000784c */ /* 0x000fe20000000000 */
[----:B--2---:R-:W-:Y:S02]  /*3770*/  ULEA UR4, UR4, UR6, 0x18 ;  /* 0x0000000604047291 */ /* 0x004fe4000f8ec0ff */
[----:B------:R-:W-:-:S07]  /*3780*/  ULEA UR6, UR15, UR5, 0x3 ;  /* 0x000000050f067291 */ /* 0x000fce000f8e18ff */
[----:B------:R2:W-:Y:S02]  /*3790*/  @P0 STS.U8 [UR4+0x1c], R0 ;  /* 0x00001c00ff000988 */ /* 0x0005e40008000004 */
[----:B------:R-:W4:Y:S02]  /*37a0*/  SYNCS.PHASECHK.TRANS64.TRYWAIT P0, [UR6], R3 ;  /* 0x00000003ff0075a7 */ /* 0x000f240008001106 */
[----:B--2-4-:R-:W-:Y:S05]  /*37b0*/  @!P0 BRA `(.L_x_59) ;  /* 0x0000007c00248947 */ /* 0x014fea0003800000 */
.L_x_184:
[----:B-1----:R-:W-:-:S04]  /*37c0*/  UIADD3 UR7, UPT, UPT, UR15, 0x1, URZ ;  /* 0x000000010f077890 */ /* 0x002fc8000fffe0ff */
[----:B------:R-:W-:-:S04]  /*37d0*/  UISETP.NE.AND UP0, UPT, UR7, 0x4, UPT ;  /* 0x000000040700788c */ /* 0x000fc8000bf05270 */
[----:B------:R-:W-:Y:S02]  /*37e0*/  USEL UR8, URZ, 0x1, UP0 ;  /* 0x00000001ff087887 */ /* 0x000fe40008000000 */
[----:B------:R-:W-:-:S04]  /*37f0*/  USEL UR7, UR7, URZ, UP0 ;  /* 0x000000ff07077287 */ /* 0x000fc80008000000 */
[----:B------:R-:W-:Y:S01]  /*3800*/  ULEA UR6, UR7, UR5, 0x3 ;  /* 0x0000000507067291 */ /* 0x000fe2000f8e18ff */
[----:B------:R-:W-:-:S04]  /*3810*/  LOP3.LUT R2, R11, UR8, RZ, 0x3c, !PT ;  /* 0x000000080b027c12 */ /* 0x000fc8000f8e3cff */
[----:B--2---:R-:W-:-:S04]  /*3820*/  SHF.L.U32 R3, R2, 0x1f, RZ ;  /* 0x0000001f02037819 */ /* 0x004fc800000006ff */
[----:B------:R-:W1:Y:S02]  /*3830*/  SYNCS.PHASECHK.TRANS64.TRYWAIT P0, [UR6], R3 ;  /* 0x00000003ff0075a7 */ /* 0x000e640008001106 */
[----:B-1----:R-:W-:Y:S05]  /*3840*/  @!P0 BRA `(.L_x_60) ;  /* 0x0000007c00188947 */ /* 0x002fea0003800000 */
.L_x_186:
        /* <DEDUP_REMOVED lines=9> */
.L_x_188:
[----:B------:R-:W-:-:S04]  /*38e0*/  UIADD3 UR7, UPT, UPT, UR7, 0x1, URZ ;  /* 0x0000000107077890 */ /* 0x000fc8000fffe0ff */
[----:B------:R-:W-:-:S04]  /*38f0*/  UISETP.NE.AND UP0, UPT, UR7, 0x4, UPT ;  /* 0x000000040700788c */ /* 0x000fc8000bf05270 */
[----:B------:R-:W-:Y:S02]  /*3900*/  USEL UR6, URZ, 0x1, UP0 ;  /* 0x00000001ff067887 */ /* 0x000fe40008000000 */
[----:B------:R-:W-:-:S04]  /*3910*/  USEL UR7, UR7, URZ, UP0 ;  /* 0x000000ff07077287 */ /* 0x000fc80008000000 */
[----:B------:R-:W-:Y:S01]  /*3920*/  ULEA UR7, UR7, UR5, 0x3 ;  /* 0x0000000507077291 */ /* 0x000fe2000f8e18ff */
[----:B-1----:R-:W-:-:S04]  /*3930*/  LOP3.LUT R3, R2, UR6, RZ, 0x3c, !PT ;  /* 0x0000000602037c12 */ /* 0x002fc8000f8e3cff */
[----:B------:R-:W-:-:S04]  /*3940*/  SHF.L.U32 R3, R3, 0x1f, RZ ;  /* 0x0000001f03037819 */ /* 0x000fc800000006ff */
[----:B------:R-:W1:Y:S02]  /*3950*/  SYNCS.PHASECHK.TRANS64.TRYWAIT P0, [UR7], R3 ;  /* 0x00000003ff0075a7 */ /* 0x000e640008001107 */
[----:B-1----:R-:W-:Y:S05]  /*3960*/  @!P0 BRA `(.L_x_62) ;  /* 0x0000007c00008947 */ /* 0x002fea0003800000 */
.L_x_190:
[----:B------:R-:W-:Y:S01]  /*3970*/  NOP ;  /* 0x0000000000007918 */ /* 0x000fe20000000000 */
[----:B-1----:R-:W1:Y:S01]  /*3980*/  LDS R0, [UR4+0x14] ;  /* 0x00001404ff007984 */ /* 0x002e620008000800 */
[----:B------:R-:W-:Y:S01]  /*3990*/  ULOP3.LUT UR6, UR16, 0xffff, URZ, 0xc0, !UPT ;  /* 0x0000ffff10067892 */ /* 0x000fe2000f8ec0ff */
[----:B------:R-:W-:Y:S01]  /*39a0*/  UMOV UR8, 0xffff ;  /* 0x0000ffff00087882 */ /* 0x000fe20000000000 */
[----:B------:R-:W-:Y:S02]  /*39b0*/  UMOV UR5, 0x1 ;  /* 0x0000000100057882 */ /* 0x000fe40000000000 */
[----:B------:R-:W-:-:S04]  /*39c0*/  USHF.R.U32.HI UR6, URZ, 0x5, UR6 ;  /* 0x00000005ff067899 */ /* 0x000fc80008011606 */
[----:B------:R-:W-:Y:S02]  /*39d0*/  USHF.L.U32 UR8, UR8, UR6, URZ ;  /* 0x0000000608087299 */ /* 0x000fe400080006ff */
[----:B------:R-:W-:-:S04]  /*39e0*/  USHF.L.U32 UR5, UR5, UR6, URZ ;  /* 0x0000000605057299 */ /* 0x000fc800080006ff */
[----:B-1----:R-:W-:-:S04]  /*39f0*/  LOP3.LUT R0, R0, UR8, RZ, 0xc0, !PT ;  /* 0x0000000800007c12 */ /* 0x002fc8000f8ec0ff */
[----:B------:R-:W-:-:S13]  /*3a00*/  ISETP.NE.AND P0, PT, R0, UR8, PT ;  /* 0x0000000800007c0c */ /* 0x000fda000bf05270 */
[----:B------:R-:W-:Y:S05]  /*3a10*/  @P0 BRA `(.L_x_63) ;  /* 0x0000000000580947 */ /* 0x000fea0003800000 */
[----:B------:R-:W1:Y:S02]  /*3a20*/  LDS R0, [UR4+0x18] ;  /* 0x00001804ff007984 */ /* 0x000e640008000800 */
[----:B-1----:R-:W-:-:S04]  /*3a30*/  LOP3.LUT R0, R0, UR5, RZ, 0xc0, !PT ;  /* 0x0000000500007c12 */ /* 0x002fc8000f8ec0ff */
[----:B------:R-:W-:-:S13]  /*3a40*/  ISETP.NE.AND P0, PT, R0, UR5, PT ;  /* 0x0000000500007c0c */ /* 0x000fda000bf05270 */
[----:B------:R-:W-:Y:S05]  /*3a50*/  @P0 BRA `(.L_x_64) ;  /* 0x00000000003c0947 */ /* 0x000fea0003800000 */
[----:B------:R-:W1:Y:S01]  /*3a60*/  S2R R2, SR_LANEID ;  /* 0x0000000000027919 */ /* 0x000e620000000000 */
[----:B------:R-:W-:Y:S01]  /*3a70*/  ULOP3.LUT UR8, URZ, UR8, URZ, 0x33, !UPT ;  /* 0x00000008ff087292 */ /* 0x000fe2000f8e33ff */
[----:B------:R-:W-:Y:S01]  /*3a80*/  LOP3.LUT R4, RZ, UR5, RZ, 0x33, !PT ;  /* 0x00000005ff047c12 */ /* 0x000fe2000f8e33ff */
[----:B------:R-:W-:Y:S02]  /*3a90*/  VOTEU.ANY UR7, UPT, PT ;  /* 0x0000000000077886 */ /* 0x000fe400038e0100 */
[----:B------:R-:W-:Y:S01]  /*3aa0*/  UFLO.U32 UR7, UR7 ;  /* 0x00000007000772bd */ /* 0x000fe200080e0000 */
[----:B------:R-:W2:Y:S01]  /*3ab0*/  REDUX UR5, R4 ;  /* 0x00000000040573c4 */ /* 0x000ea20000000000 */
[----:B------:R-:W-:-:S06]  /*3ac0*/  IMAD.U32 R0, RZ, RZ, UR8 ;  /* 0x00000008ff007e24 */ /* 0x000fcc000f8e00ff */
[----:B------:R4:W-:Y:S01]  /*3ad0*/  UTCATOMSWS.AND URZ, UR8 ;  /* 0x0000000800ff79e3 */ /* 0x0009e20008000000 */
[----:B------:R-:W3:Y:S01]  /*3ae0*/  REDUX UR6, R0 ;  /* 0x00000000000673c4 */ /* 0x000ee20000000000 */
[----:B-1----:R-:W-:Y:S01]  /*3af0*/  ISETP.EQ.U32.AND P0, PT, R2, UR7, PT ;  /* 0x0000000702007c0c */ /* 0x002fe2000bf02070 */
[----:B--2---:R-:W-:Y:S01]  /*3b00*/  IMAD.U32 R2, RZ, RZ, UR5 ;  /* 0x00000005ff027e24 */ /* 0x004fe2000f8e00ff */
[----:B---3--:R-:W-:-:S11]  /*3b10*/  MOV R3, UR6 ;  /* 0x0000000600037c02 */ /* 0x008fd60008000f00 */
[----:B------:R4:W-:Y:S04]  /*3b20*/  @P0 ATOMS.AND RZ, [UR4+0x14], R3 ;  /* 0x00001403ffff098c */ /* 0x0009e8000a800004 */
[----:B------:R4:W-:Y:S01]  /*3b30*/  @P0 ATOMS.AND RZ, [UR4+0x18], R2 ;  /* 0x00001802ffff098c */ /* 0x0009e2000a800004 */
[----:B------:R-:W-:Y:S05]  /*3b40*/  BRA `(.L_x_65) ;  /* 0x0000000000147947 */ /* 0x000fea0003800000 */
.L_x_64:
[----:B------:R-:W-:Y:S02]  /*3b50*/  MOV R2, 0x3b70 ;  /* 0x00003b7000027802 */ /* 0x000fe40000000f00 */
[----:B---3-5:R-:W-:Y:S05]  /*3b60*/  CALL.REL.NOINC `($__internal_0_$__cuda_sm10x_tcgen05_guardrail_trap_col_being_dealloced_not_returned_by_alloc) ;  /* 0x0000008000987944 */ /* 0x028fea0003c00000 */
[----:B------:R-:W-:Y:S05]  /*3b70*/  BRA `(.L_x_65) ;  /* 0x0000000000087947 */ /* 0x000fea0003800000 */
.L_x_63:
[----:B------:R-:W-:Y:S02]  /*3b80*/  MOV R2, 0x3ba0 ;  /* 0x00003ba000027802 */ /* 0x000fe40000000f00 */
[----:B---3-5:R-:W-:Y:S05]  /*3b90*/  CALL.REL.NOINC `($__internal_2_$__cuda_sm10x_tcgen05_guardrail_trap_unallocated_columns_being_dealloced) ;  /* 0x0000008000a47944 */ /* 0x028fea0003c00000 */
.L_x_65:
[----:B------:R-:W-:Y:S01]  /*3ba0*/  NOP ;  /* 0x0000000000007918 */ /* 0x000fe20000000000 */
[----:B----4-:R-:W-:Y:S05]  /*3bb0*/  EXIT ;  /* 0x000000000000794d */ /* 0x010fea0003800000 */
.L_x_47:
[----:B------:R-:W-:-:S09]  /*3bc0*/  UISETP.NE.OR UP2, UPT, UR8, 0x3, !UP2 ;  /* 0x000000030800788c */ /* 0x000fd2000d745670 */
[----:B------:R-:W-:Y:S05]  /*3bd0*/  BRA.U UP2, `(.L_x_66) ;  /* 0x0000001502907547 */ /* 0x000fea000b800000 */
[----:B------:R-:W1:Y:S01]  /*3be0*/  LDC R0, c[0x0][0xb30] ;  /* 0x0002cc00ff007b82 */ /* 0x000e620000000800 */
[----:B------:R-:W2:Y:S01]  /*3bf0*/  LDCU.64 UR8, c[0x0][0x888] ;  /* 0x00011100ff0877ac */ /* 0x000ea20008000a00 */
[----:B------:R-:W-:Y:S02]  /*3c00*/  HFMA2 R25, -RZ, RZ, 0, 0 ;  /* 0x00000000ff197431 */ /* 0x000fe400000001ff */
[----:B------:R-:W-:Y:S01]  /*3c10*/  IMAD.MOV.U32 R27, RZ, RZ, RZ ;  /* 0x000000ffff1b7224 */ /* 0x000fe200078e00ff */
[----:B------:R-:W4:Y:S01]  /*3c20*/  LDCU.64 UR4, c[0x0][0x890] ;  /* 0x00011200ff0477ac */ /* 0x000f220008000a00 */
[----:B------:R-:W-:Y:S02]  /*3c30*/  IMAD.MOV.U32 R23, RZ, RZ, 0x2000 ;  /* 0x00002000ff177424 */ /* 0x000fe400078e00ff */
[----:B------:R-:W3:Y:S01]  /*3c40*/  LDC R19, c[0x0][0x370] ;  /* 0x0000dc00ff137b82 */ /* 0x000ee20000000800 */
[----:B------:R-:W-:Y:S01]  /*3c50*/  UMOV UR7, 0x400 ;  /* 0x0000040000077882 */ /* 0x000fe20000000000 */
[----:B------:R-:W-:-:S02]  /*3c60*/  UPLOP3.LUT UP1, UPT, UPT, UPT, UPT, 0x40, 0x4 ;  /* 0x000000000004789c */ /* 0x000fc40003f2e870 */
[----:B------:R-:W-:-:S04]  /*3c70*/  ULEA UR7, UR37, UR7, 0x18 ;  /* 0x0000000725077291 */ /* 0x000fc8000f8ec0ff */
[----:B------:R-:W3:Y:S01]  /*3c80*/  LDC R2, c[0x0][0xb0c] ;  /* 0x0002c300ff027b82 */ /* 0x000ee20000000800 */
[----:B------:R-:W-:Y:S02]  /*3c90*/  UIADD3 UR41, UPT, UPT, UR7, 0x30, URZ ;  /* 0x0000003007297890 */ /* 0x000fe4000fffe0ff */
[----:B--2---:R-:W-:Y:S02]  /*3ca0*/  UISETP.NE.U32.AND UP2, UPT, UR8, URZ, UPT ;  /* 0x000000ff0800728c */ /* 0x004fe4000bf45070 */
[----:B------:R-:W-:Y:S02]  /*3cb0*/  UIADD3 UR33, UPT, UPT, UR7, 0x38, URZ ;  /* 0x0000003807217890 */ /* 0x000fe4000fffe0ff */
[----:B----4-:R-:W-:Y:S01]  /*3cc0*/  UISETP.NE.U32.AND UP3, UPT, UR4, URZ, UPT ;  /* 0x000000ff0400728c */ /* 0x010fe2000bf65070 */
[----:B------:R-:W2:Y:S01]  /*3cd0*/  LDC R18, c[0x0][0xb20] ;  /* 0x0002c800ff127b82 */ /* 0x000ea20000000800 */
[----:B-1----:R-:W-:Y:S01]  /*3ce0*/  ISETP.NE.AND P1, PT, R0, 0x1, PT ;  /* 0x000000010000780c */ /* 0x002fe20003f25270 */
[----:B------:R-:W-:-:S02]  /*3cf0*/  UISETP.NE.AND.EX UP2, UPT, UR9, URZ, UPT, UP2 ;  /* 0x000000ff0900728c */ /* 0x000fc4000bf45320 */
[----:B------:R-:W-:Y:S02]  /*3d00*/  UIADD3 UR25, UPT, UPT, UR7, 0x40, URZ ;  /* 0x0000004007197890 */ /* 0x000fe4000fffe0ff */
[----:B------:R-:W-:Y:S02]  /*3d10*/  UIADD3 UR17, UPT, UPT, UR7, 0x48, URZ ;  /* 0x0000004807117890 */ /* 0x000fe4000fffe0ff */
[----:B-----5:R-:W1:Y:S01]  /*3d20*/  LDC.64 R32, c[0x0][0x348] ;  /* 0x0000d200ff207b82 */ /* 0x020e620000000a00 */
[----:B------:R-:W-:-:S07]  /*3d30*/  UISETP.NE.AND.EX UP3, UPT, UR5, URZ, UPT, UP3 ;  /* 0x000000ff0500728c */ /* 0x000fce000bf65330 */
[----:B------:R-:W4:Y:S08]  /*3d40*/  LDC.64 R16, c[0x0][0xb10] ;  /* 0x0002c400ff107b82 */ /* 0x000f300000000a00 */
[----:B------:R-:W1:Y:S08]  /*3d50*/  LDC.64 R6, c[0x0][0xb18] ;  /* 0x0002c600ff067b82 */ /* 0x000e700000000a00 */
[----:B------:R-:W1:Y:S08]  /*3d60*/  LDC.64 R4, c[0x0][0xb28] ;  /* 0x0002ca00ff047b82 */ /* 0x000e700000000a00 */
[----:B--23--:R-:W1:Y:S02]  /*3d70*/  LDC R22, c[0x0][0x374] ;  /* 0x0000dd00ff167b82 */ /* 0x00ce640000000800 */
.L_x_81:
[----:B------:R-:W-:Y:S02]  /*3d80*/  LEA R0, R27, UR7, 0x3 ;  /* 0x000000071b007c11 */ /* 0x000fe4000f8e18ff */
[----:B------:R-:W-:Y:S02]  /*3d90*/  SHF.L.U32 R3, R25, 0x1f, RZ ;  /* 0x0000001f19037819 */ /* 0x000fe400000006ff */
[----:B------:R-:W-:Y:S02]  /*3da0*/  LEA R28, R27, UR7, 0x4 ;  /* 0x000000071b1c7c11 */ /* 0x000fe4000f8e20ff */
[----:B--2---:R-:W2:Y:S02]  /*3db0*/  SYNCS.PHASECHK.TRANS64.TRYWAIT P0, [R0+URZ+0x80], R3 ;  /* 0x00008003000075a7 */ /* 0x004ea400080011ff */
[----:B--2---:R-:W-:Y:S05]  /*3dc0*/  @!P0 BRA `(.L_x_67) ;  /* 0x0000007800008947 */ /* 0x004fea0003800000 */
.L_x_191:
[----:B------:R-:W-:Y:S01]  /*3dd0*/  ISETP.GE.AND P0, PT, R26, 0x1, PT ;  /* 0x000000011a00780c */ /* 0x000fe20003f06270 */
[----:B------:R-:W3:Y:S01]  /*3de0*/  LDS.128 R28, [R28+0x110] ;  /* 0x000110001c1c7984 */ /* 0x000ee20000000c00 */
[----:B--2---:R-:W-:Y:S01]  /*3df0*/  VIADD R0, R0, 0x90 ;  /* 0x0000009000007836 */ /* 0x004fe20000000000 */
[----:B------:R-:W-:Y:S01]  /*3e00*/  @!PT LDS RZ, [RZ] ;  /* 0x00000000fffff984 */ /* 0x000fe20000000800 */
[----:B------:R-:W-:Y:S01]  /*3e10*/  @!PT LDS RZ, [RZ] ;  /* 0x00000000fffff984 */ /* 0x000fe20000000800 */
[----:B------:R-:W-:Y:S01]  /*3e20*/  @!PT LDS RZ, [RZ] ;  /* 0x00000000fffff984 */ /* 0x000fe20000000800 */
[----:B------:R-:W-:Y:S01]  /*3e30*/  @!PT LDS RZ, [RZ] ;  /* 0x00000000fffff984 */ /* 0x000fe20000000800 */
[----:B------:R2:W-:Y:S06]  /*3e40*/  MEMBAR.ALL.CTA ;  /* 0x0000000000007992 */ /* 0x0005ec0000008000 */
[----:B--2---:R-:W2:Y:S01]  /*3e50*/  FENCE.VIEW.ASYNC.S ;  /* 0x00000000000073c6 */ /* 0x004ea20000000000 */
[----:B------:R-:W-:Y:S04]  /*3e60*/  PRMT R0, RZ, 0x654, R0 ;  /* 0x00000654ff007816 */ /* 0x000fe80000000000 */
[----:B--2---:R2:W-:Y:S01]  /*3e70*/  SYNCS.ARRIVE.TRANS64.RED.A1T0 RZ, [R0+URZ], RZ ;  /* 0x000000ff00ff79a7 */ /* 0x0045e200081004ff */
[----:B---3--:R-:W-:Y:S11]  /*3e80*/  LOP3.LUT P3, RZ, R30, 0x1, RZ, 0xc0, !PT ;  /* 0x000000011eff7812 */ /* 0x008ff6000786c0ff */
[----:B------:R-:W-:Y:S02]  /*3e90*/  @!UPT UIADD3 URZ, UPT, UPT, URZ, URZ, URZ ;  /* 0x000000fffffff290 */ /* 0x000fe4000fffe0ff */
[----:B------:R-:W-:Y:S02]  /*3ea0*/  @P3 MOV R13, R28 ;  /* 0x0000001c000d3202 */ /* 0x000fe40000000f00 */
[----:B------:R-:W-:Y:S01]  /*3eb0*/  @P3 LOP3.LUT R8, R29, 0xffff, RZ, 0xc0, !PT ;  /* 0x0000ffff1d083812 */ /* 0x000fe200078ec0ff */
[----:B--2---:R-:W-:Y:S06]  /*3ec0*/  @!P0 BRA `(.L_x_68) ;  /* 0x0000000000a48947 */ /* 0x004fec0003800000 */
[----:B-1----:R-:W-:Y:S01]  /*3ed0*/  IMAD.HI.U32 R37, R22, R7, RZ ;  /* 0x0000000716257227 */ /* 0x002fe200078e00ff */
[----:B------:R-:W-:Y:S02]  /*3ee0*/  ISETP.NE.AND P0, PT, R6, 0x1, PT ;  /* 0x000000010600780c */ /* 0x000fe40003f05270 */
[----:B------:R-:W-:Y:S01]  /*3ef0*/  ISETP.NE.AND P2, PT, R26, 0x1, PT ;  /* 0x000000011a00780c */ /* 0x000fe20003f45270 */
[----:B----4-:R-:W-:Y:S01]  /*3f00*/  IMAD.HI.U32 R34, R19, R16, RZ ;  /* 0x0000001013227227 */ /* 0x010fe200078e00ff */
[----:B------:R-:W-:Y:S02]  /*3f10*/  SHF.R.U32.HI R37, RZ, R18, R37 ;  /* 0x00000012ff257219 */ /* 0x000fe40000011625 */
[----:B------:R-:W-:Y:S01]  /*3f20*/  ISETP.NE.AND P4, PT, R2, 0x1, PT ;  /* 0x000000010200780c */ /* 0x000fe20003f85270 */
[----:B------:R-:W-:Y:S01]  /*3f30*/  IMAD.HI.U32 R36, R13, R16, RZ ;  /* 0x000000100d247227 */ /* 0x000fe200078e00ff */
[----:B------:R-:W-:Y:S02]  /*3f40*/  SHF.R.U32.HI R34, RZ, R17, R34 ;  /* 0x00000011ff227219 */ /* 0x000fe40000011622 */
[----:B------:R-:W-:Y:S01]  /*3f50*/  SEL R3, R22, R37, !P0 ;  /* 0x0000002516037207 */ /* 0x000fe20004000000 */
[C---:B------:R-:W-:Y:S01]  /*3f60*/  IMAD.HI.U32 R37, R8.reuse, R7, RZ ;  /* 0x0000000708257227 */ /* 0x040fe200078e00ff */
[----:B------:R-:W-:Y:S02]  /*3f70*/  SEL R11, R19, R34, !P4 ;  /* 0x00000022130b7207 */ /* 0x000fe40006000000 */
[----:B------:R-:W-:Y:S01]  /*3f80*/  SHF.R.U32.HI R36, RZ, R17, R36 ;  /* 0x00000011ff247219 */ /* 0x000fe20000011624 */
[----:B------:R-:W-:Y:S01]  /*3f90*/  IMAD.HI.U32 R38, R3, R4, RZ ;  /* 0x0000000403267227 */ /* 0x000fe200078e00ff */
[----:B------:R-:W-:Y:S03]  /*3fa0*/  SHF.R.U32.HI R37, RZ, R18, R37 ;  /* 0x00000012ff257219 */ /* 0x000fe60000011625 */
[----:B------:R-:W-:Y:S01]  /*3fb0*/  IMAD.HI.U32 R34, R11, R4, RZ ;  /* 0x000000040b227227 */ /* 0x000fe200078e00ff */
[----:B------:R-:W-:Y:S02]  /*3fc0*/  @P2 SHF.R.U32.HI R3, RZ, R5, R38 ;  /* 0x00000005ff032219 */ /* 0x000fe40000011626 */
[----:B------:R-:W-:Y:S02]  /*3fd0*/  SEL R9, R8, R37, !P0 ;  /* 0x0000002508097207 */ /* 0x000fe40004000000 */
[----:B------:R-:W-:Y:S01]  /*3fe0*/  @P2 SHF.R.U32.HI R11, RZ, R5, R34 ;  /* 0x00000005ff0b2219 */ /* 0x000fe20000011622 */
[C---:B------:R-:W-:Y:S01]  /*3ff0*/  IMAD R10, R26.reuse, R3, RZ ;  /* 0x000000031a0a7224 */ /* 0x040fe200078e02ff */
[----:B------:R-:W-:Y:S01]  /*4000*/  SEL R3, R13, R36, !P4 ;  /* 0x000000240d037207 */ /* 0x000fe20006000000 */
[C---:B------:R-:W-:Y:S03]  /*4010*/  IMAD.HI.U32 R14, R9.reuse, R4, RZ ;  /* 0x00000004090e7227 */ /* 0x040fe600078e00ff */
[----:B------:R-:W-:Y:S01]  /*4020*/  ISETP.GE.AND P0, PT, R9, R10, PT ;  /* 0x0000000a0900720c */ /* 0x000fe20003f06270 */
[C---:B------:R-:W-:Y:S01]  /*4030*/  IMAD R12, R26.reuse, R11, RZ ;  /* 0x0000000b1a0c7224 */ /* 0x040fe200078e02ff */
[-C--:B------:R-:W-:Y:S04]  /*4040*/  SHF.R.U32.HI R14, RZ, R5.reuse, R14 ;  /* 0x00000005ff0e7219 */ /* 0x080fe8000001160e */
[----:B------:R-:W-:Y:S02]  /*4050*/  ISETP.GE.OR P0, PT, R3, R12, P0 ;  /* 0x0000000c0300720c */ /* 0x000fe40000706670 */
[----:B------:R-:W-:Y:S05]  /*4060*/  SEL R15, R9, R14, !P2 ;  /* 0x0000000e090f7207 */ /* 0x000fea0005000000 */
[----:B------:R-:W-:Y:S04]  /*4070*/  IMAD.MOV R14, RZ, RZ, -R15 ;  /* 0x000000ffff0e7224 */ /* 0x000fe800078e0a0f */
[----:B------:R-:W-:Y:S02]  /*4080*/  IMAD R14, R26, R14, R9 ;  /* 0x0000000e1a0e7224 */ /* 0x000fe400078e0209 */
[C---:B------:R-:W-:Y:S05]  /*4090*/  @!P0 IMAD.HI.U32 R10, R3.reuse, R4, RZ ;  /* 0x00000004030a8227 */ /* 0x040fea00078e00ff */
[----:B------:R-:W-:Y:S04]  /*40a0*/  @!P0 SHF.R.U32.HI R10, RZ, R5, R10 ;  /* 0x00000005ff0a8219 */ /* 0x000fe8000001160a */
[----:B------:R-:W-:Y:S01]  /*40b0*/  @!P0 SEL R0, R3, R10, !P2 ;  /* 0x0000000a03008207 */ /* 0x000fe20005000000 */
[----:B------:R-:W-:Y:S03]  /*40c0*/  IMAD.MOV R10, RZ, RZ, -R3 ;  /* 0x000000ffff0a7224 */ /* 0x000fe600078e0a03 */
[----:B------:R-:W-:Y:S01]  /*40d0*/  @!P0 IADD3 R15, PT, PT, R15, -R0, RZ ;  /* 0x800000000f0f8210 */ /* 0x000fe20007ffe0ff */
[----:B------:R-:W-:Y:S01]  /*40e0*/  @!P0 IMAD R0, R11, R14, R0 ;  /* 0x0000000e0b008224 */ /* 0x000fe200078e0200 */
[----:B------:R-:W-:Y:S01]  /*40f0*/  IADD3 R11, PT, PT, -R9, RZ, RZ ;  /* 0x000000ff090b7210 */ /* 0x000fe20007ffe1ff */
[----:B------:R-:W-:Y:S02]  /*4100*/  IMAD R13, R2, R10, R13 ;  /* 0x0000000a020d7224 */ /* 0x000fe400078e020d */
[----:B------:R-:W-:Y:S02]  /*4110*/  @!P0 IMAD R9, R15, R26, R3 ;  /* 0x0000001a0f098224 */ /* 0x000fe400078e0203 */
[----:B------:R-:W-:Y:S02]  /*4120*/  @!P0 IMAD.MOV.U32 R3, RZ, RZ, R0 ;  /* 0x000000ffff038224 */ /* 0x000fe400078e0000 */
[----:B------:R-:W-:Y:S02]  /*4130*/  IMAD R8, R6, R11, R8 ;  /* 0x0000000b06087224 */ /* 0x000fe400078e0208 */
[----:B------:R-:W-:Y:S02]  /*4140*/  IMAD R13, R3, R2, R13 ;  /* 0x00000002030d7224 */ /* 0x000fe400078e020d */
[----:B------:R-:W-:Y:S02]  /*4150*/  IMAD R8, R9, R6, R8 ;  /* 0x0000000609087224 */ /* 0x000fe400078e0208 */
.L_x_68:
[----:B------:R-:W-:Y:S05]  /*4160*/  BRA.U UP1, `(.L_x_69) ;  /* 0x0000000101107547 */ /* 0x000fea000b800000 */
[----:B------:R-:W-:Y:S04]  /*4170*/  MOV R0, UR6 ;  /* 0x0000000600007c02 */ /* 0x000fe80008000f00 */
[----:B------:R-:W-:Y:S04]  /*4180*/  SHF.L.U32 R3, R0, 0x1f, RZ ;  /* 0x0000001f00037819 */ /* 0x000fe800000006ff */
[----:B------:R-:W2:Y:S02]  /*4190*/  SYNCS.PHASECHK.TRANS64.TRYWAIT P0, [UR7+0x78], R3 ;  /* 0x00007803ff0075a7 */ /* 0x000ea40008001107 */
[----:B--2---:R-:W-:Y:S05]  /*41a0*/  @!P0 BRA `(.L_x_70) ;  /* 0x00000074001c8947 */ /* 0x004fea0003800000 */
.L_x_69:
[----:B------:R-:W-:Y:S01]  /*41b0*/  R2UR UR43, R21 ;  /* 0x00000000152b72ca */ /* 0x000fe200000e0000 */
[----:B------:R-:W-:Y:S01]  /*41c0*/  IMAD.MOV.U32 R12, RZ, RZ, 0x1 ;  /* 0x00000001ff0c7424 */ /* 0x000fe200078e00ff */
[----:B------:R-:W-:Y:S02]  /*41d0*/  R2UR UR42, R20 ;  /* 0x00000000142a72ca */ /* 0x000fe400000e0000 */
[----:B------:R-:W-:Y:S02]  /*41e0*/  ISETP.NE.U32.AND P2, PT, RZ, UR4, PT ;  /* 0x00000004ff007c0c */ /* 0x000fe4000bf45070 */
[----:B------:R-:W-:Y:S02]  /*41f0*/  SHF.L.U32 R12, R12, 0x1f, RZ ;  /* 0x0000001f0c0c7819 */ /* 0x000fe400000006ff */
[----:B------:R-:W-:Y:S05]  /*4200*/  ISETP.NE.AND.EX P2, PT, RZ, UR5, PT, P2 ;  /* 0x00000005ff007c0c */ /* 0x000fea000bf45320 */
[----:B------:R-:W-:Y:S02]  /*4210*/  USHF.L.U32 UR43, UR43, 0x7, URZ ;  /* 0x000000072b2b7899 */ /* 0x000fe400080006ff */
[----:B------:R-:W-:Y:S01]  /*4220*/  USHF.L.U32 UR42, UR42, 0x7, URZ ;  /* 0x000000072a2a7899 */ /* 0x000fe200080006ff */
[----:B------:R-:W-:Y:S11]  /*4230*/  BRA.U !UP3, `(.L_x_71) ;  /* 0x000000010b347547 */ /* 0x000ff6000b800000 */
[----:B------:R-:W-:Y:S01]  /*4240*/  UPLOP3.LUT UP0, UPT, UPT, UPT, UP2, 0x80, 0x8 ;  /* 0x000000000008789c */ /* 0x000fe20003f0f020 */
[----:B--2---:R-:W-:Y:S02]  /*4250*/  HFMA2 R0, -RZ, RZ, 0, 5.9604644775390625e-08 ;  /* 0x00000001ff007431 */ /* 0x004fe400000001ff */
[----:B------:R-:W-:Y:S03]  /*4260*/  IMAD.MOV.U32 R67, RZ, RZ, 0x1 ;  /* 0x00000001ff437424 */ /* 0x000fe600078e00ff */
[----:B------:R-:W-:Y:S05]  /*4270*/  PLOP3.LUT P0, PT, PT, PT, UP0, 0x80, 0x8 ;  /* 0x000000000008781c */ /* 0x000fea0003f0f008 */
[----:B------:R-:W2:Y:S01]  /*4280*/  @UP0 LDCU.64 UR10, c[0x0][0x888] ;  /* 0x00011100ff0a07ac */ /* 0x000ea20008000a00 */
[----:B------:R-:W-:Y:S07]  /*4290*/  @UP0 UIMAD UR8, UR36, UR4, URZ ;  /* 0x00000004240802a4 */ /* 0x000fee000f8e02ff */
[----:B------:R-:W-:Y:S01]  /*42a0*/  @!P0 PRMT R67, R0, 0x7610, R67 ;  /* 0x0000761000438816 */ /* 0x000fe20000000043 */
[----:B--2---:R-:W-:Y:S03]  /*42b0*/  @UP0 UIMAD.WIDE UR10, UR8, 0x4, UR10 ;  /* 0x00000004080a08a5 */ /* 0x004fe6000f8e020a */
[----:B------:R-:W2:Y:S03]  /*42c0*/  @!UP0 LDCU UR8, c[0x0][0x880] ;  /* 0x00011000ff0887ac */ /* 0x000ea60008000800 */
[----:B------:R-:W-:Y:S01]  /*42d0*/  IMAD.U32 R10, RZ, RZ, UR10 ;  /* 0x0000000aff0a7e24 */ /* 0x000fe2000f8e00ff */
[----:B------:R-:W-:Y:S05]  /*42e0*/  MOV R11, UR11 ;  /* 0x0000000b000b7c02 */ /* 0x000fea0008000f00 */
[----:B------:R3:W5:Y:S02]  /*42f0*/  @P0 LDG.E R35, desc[UR46][R10.64] ;  /* 0x0000002e0a230981 */ /* 0x000764000c1e1900 */
[----:B--23--:R-:W-:Y:S07]  /*4300*/  @!P0 IMAD.U32 R35, RZ, RZ, UR8 ;  /* 0x00000008ff238e24 */ /* 0x00cfee000f8e00ff */
.L_x_71:
[----:B-----5:R-:W-:Y:S01]  /*4310*/  @!P2 FSETP.EQ.AND P0, PT, R35, RZ, PT ;  /* 0x000000ff2300a20b */ /* 0x020fe20003f02000 */
[----:B------:R-:W-:Y:S01]  /*4320*/  @!UPT UIADD3 URZ, UPT, UPT, URZ, URZ, URZ ;  /* 0x000000fffffff290 */ /* 0x000fe2000fffe0ff */
[----:B------:R-:W-:Y:S11]  /*4330*/  @!P2 BRA `(.L_x_72) ;  /* 0x000000000014a947 */ /* 0x000ff60003800000 */
[----:B------:R-:W-:Y:S02]  /*4340*/  LOP3.LUT P2, RZ, R67, 0xff, RZ, 0xc0, !PT ;  /* 0x000000ff43ff7812 */ /* 0x000fe4000784c0ff */
[----:B------:R-:W-:Y:S04]  /*4350*/  PLOP3.LUT P0, PT, PT, PT, UP0, 0x80, 0x8 ;  /* 0x000000000008781c */ /* 0x000fe80003f0f008 */
[----:B------:R-:W-:Y:S07]  /*4360*/  PLOP3.LUT P0, PT, P0, PT, PT, 0x8, 0x80 ;  /* 0x000000000080781c */ /* 0x000fee000070e170 */
[----:B------:R-:W-:Y:S11]  /*4370*/  @P2 FSETP.EQ.AND P0, PT, R35, RZ, PT ;  /* 0x000000ff2300220b */ /* 0x000ff60003f02000 */
[----:B------:R-:W-:Y:S02]  /*4380*/  @!UPT UIADD3 URZ, UPT, UPT, URZ, URZ, URZ ;  /* 0x000000fffffff290 */ /* 0x000fe4000fffe0ff */
.L_x_72:
[----:B------:R-:W3:Y:S01]  /*4390*/  SYNCS.PHASECHK.TRANS64.TRYWAIT P2, [UR7+0x50], R12 ;  /* 0x0000500cff0075a7 */ /* 0x000ee20008041107 */
[----:B------:R-:W-:Y:S04]  /*43a0*/  ELECT P4, URZ, PT ;  /* 0x0000000000ff782f */ /* 0x000fe80003880000 */
[----:B------:R-:W-:Y:S11]  /*43b0*/  PLOP3.LUT P4, PT, P0, P4, PT, 0xf2, 0x2f ;  /* 0x00000000002f781c */ /* 0x000ff60000789e72 */
[----:B------:R-:W-:Y:S02]  /*43c0*/  @!UPT UIADD3 URZ, UPT, UPT, URZ, URZ, URZ ;  /* 0x000000fffffff290 */ /* 0x000fe4000fffe0ff */
[----:B-1----:R-:W-:Y:S05]  /*43d0*/  @!P4 IADD3 R9, P0, PT, R32, 0x580, RZ ;  /* 0x000005802009c810 */ /* 0x002fea0007f1e0ff */
[----:B--2---:R-:W-:Y:S01]  /*43e0*/  @!P4 IMAD.X R0, RZ, RZ, R33, P0 ;  /* 0x000000ffff00c224 */ /* 0x004fe200000e0621 */
[----:B---3--:R-:W-:Y:S07]  /*43f0*/  @!P2 BRA `(.L_x_73) ;  /* 0x0000007000a0a947 */ /* 0x008fee0003800000 */
.L_x_194:
[----:B------:R-:W-:Y:S01]  /*4400*/  @!P4 R2UR UR9, R9 ;  /* 0x000000000909c2ca */ /* 0x000fe200000e0000 */
[----:B------:R-:W-:Y:S01]  /*4410*/  VOTEU.ALL UP1, P4 ;  /* 0x0000000000ff7886 */ /* 0x000fe20002020000 */
[----:B------:R-:W-:Y:S01]  /*4420*/  @!P4 R2UR UR8, R0 ;  /* 0x000000000008c2ca */ /* 0x000fe200000e0000 */
[----:B------:R-:W-:Y:S01]  /*4430*/  @!P4 IMAD.MOV.U32 R0, RZ, RZ, 0x2000 ;  /* 0x00002000ff00c424 */ /* 0x000fe200078e00ff */
[----:B------:R-:W-:Y:S01]  /*4440*/  UMOV UR44, UR36 ;  /* 0x00000024002c7c82 */ /* 0x000fe20008000000 */
[----:B------:R-:W-:Y:S01]  /*4450*/  UPRMT UR21, UR37, 0x654, UR41 ;  /* 0x0000065425157896 */ /* 0x000fe20008000029 */
[----:B------:R-:W-:Y:S01]  /*4460*/  @!P4 IADD3 R9, P0, PT, R32, 0x580, RZ ;  /* 0x000005802009c810 */ /* 0x000fe20007f1e0ff */
[----:B------:R-:W-:Y:S01]  /*4470*/  @!UP1 UIADD3 UR40, UPT, UPT, UR7, 0x200, URZ ;  /* 0x0000020007289890 */ /* 0x000fe2000fffe0ff */
[----:B------:R-:W-:Y:S05]  /*4480*/  VOTEU.ALL UP1, P4 ;  /* 0x0000000000ff7886 */ /* 0x000fea0002020000 */
[----:B------:R-:W-:Y:S01]  /*4490*/  IMAD.U32 R10, RZ, RZ, UR9 ;  /* 0x00000009ff0a7e24 */ /* 0x000fe2000f8e00ff */
[----:B------:R-:W-:Y:S01]  /*44a0*/  UMOV UR9, 0x10000000 ;  /* 0x1000000000097882 */ /* 0x000fe20000000000 */
[----:B------:R-:W-:Y:S01]  /*44b0*/  IMAD.U32 R11, RZ, RZ, UR8 ;  /* 0x00000008ff0b7e24 */ /* 0x000fe2000f8e00ff */
[----:B------:R-:W-:Y:S02]  /*44c0*/  UMOV UR8, 0x0 ;  /* 0x0000000000087882 */ /* 0x000fe40000000000 */
[----:B------:R-:W-:Y:S02]  /*44d0*/  @!P4 R2UR UR10, R10 ;  /* 0x000000000a0ac2ca */ /* 0x000fe400000e0000 */
[----:B------:R-:W-:Y:S11]  /*44e0*/  @!P4 R2UR UR11, R11 ;  /* 0x000000000b0bc2ca */ /* 0x000ff600000e0000 */
[----:B------:R-:W-:Y:S02]  /*44f0*/  @!UPT UIADD3 URZ, UPT, UPT, URZ, URZ, URZ ;  /* 0x000000fffffff290 */ /* 0x000fe4000fffe0ff */
[----:B------:R2:W-:Y:S01]  /*4500*/  @!UP1 UTMALDG.3D [UR40], [UR10], desc[UR8] ;  /* 0x000008280a0095b4 */ /* 0x0005e20008011000 */
[----:B------:R3:W-:Y:S01]  /*4510*/  @!P4 SYNCS.ARRIVE.TRANS64.RED.A0TR RZ, [UR7+0x30], R0 ;  /* 0x00003000ffffc9a7 */ /* 0x0007e20008300407 */
[----:B------:R-:W-:Y:S01]  /*4520*/  SYNCS.ARRIVE.TRANS64.RED.A1T0 RZ, [UR21], RZ ;  /* 0x000000ffffff79a7 */ /* 0x000fe20008100415 */
[----:B---3--:R-:W-:Y:S01]  /*4530*/  @!P4 IMAD.X R0, RZ, RZ, R33, P0 ;  /* 0x000000ffff00c224 */ /* 0x008fe200000e0621 */
[----:B------:R-:W3:Y:S02]  /*4540*/  SYNCS.PHASECHK.TRANS64.TRYWAIT P2, [UR7+0x58], R12 ;  /* 0x0000580cff0075a7 */ /* 0x000ee40008041107 */
[----:B--23--:R-:W-:Y:S05]  /*4550*/  @!P2 BRA `(.L_x_74) ;  /* 0x000000700060a947 */ /* 0x00cfea0003800000 */
.L_x_196:
[----:B------:R-:W-:Y:S01]  /*4560*/  @!P4 R2UR UR9, R9 ;  /* 0x000000000909c2ca */ /* 0x000fe200000e0000 */
[----:B------:R-:W-:Y:S01]  /*4570*/  VOTEU.ALL UP1, P4 ;  /* 0x0000000000ff7886 */ /* 0x000fe20002020000 */
[----:B------:R-:W-:Y:S01]  /*4580*/  @!P4 R2UR UR8, R0 ;  /* 0x000000000008c2ca */ /* 0x000fe200000e0000 */
[----:B------:R-:W-:Y:S01]  /*4590*/  @!P4 IMAD.MOV.U32 R0, RZ, RZ, 0x2000 ;  /* 0x00002000ff00c424 */ /* 0x000fe200078e00ff */
[----:B------:R-:W-:Y:S01]  /*45a0*/  UMOV UR35, UR43 ;  /* 0x0000002b00237c82 */ /* 0x000fe20008000000 */
[----:B------:R-:W-:Y:S01]  /*45b0*/  UPRMT UR15, UR37, 0x654, UR33 ;  /* 0x00000654250f7896 */ /* 0x000fe20008000021 */
[----:B------:R-:W-:Y:S01]  /*45c0*/  @!P4 IADD3 R9, P0, PT, R32, 0x580, RZ ;  /* 0x000005802009c810 */ /* 0x000fe20007f1e0ff */
[----:B------:R-:W-:Y:S02]  /*45d0*/  @!UP1 UIADD3 UR34, UPT, UPT, UR42, 0x10, URZ ;  /* 0x000000102a229890 */ /* 0x000fe4000fffe0ff */
[----:B------:R-:W-:Y:S01]  /*45e0*/  @!UP1 UIADD3 UR32, UPT, UPT, UR7, 0x2200, URZ ;  /* 0x0000220007209890 */ /* 0x000fe2000fffe0ff */
[----:B------:R-:W-:Y:S03]  /*45f0*/  VOTEU.ALL UP1, P4 ;  /* 0x0000000000ff7886 */ /* 0x000fe60002020000 */
        /* <DEDUP_REMOVED lines=13> */
.L_x_198:
[----:B------:R-:W-:Y:S01]  /*46d0*/  @!P4 R2UR UR9, R9 ;  /* 0x000000000909c2ca */ /* 0x000fe200000e0000 */
[----:B------:R-:W-:Y:S01]  /*46e0*/  VOTEU.ALL UP1, P4 ;  /* 0x0000000000ff7886 */ /* 0x000fe20002020000 */
[----:B------:R-:W-:Y:S01]  /*46f0*/  @!P4 R2UR UR8, R0 ;  /* 0x000000000008c2ca */ /* 0x000fe200000e0000 */
[----:B------:R-:W-:Y:S01]  /*4700*/  @!P4 IMAD.MOV.U32 R0, RZ, RZ, 0x2000 ;  /* 0x00002000ff00c424 */ /* 0x000fe200078e00ff */
[----:B------:R-:W-:Y:S01]  /*4710*/  UMOV UR27, UR43 ;  /* 0x0000002b001b7c82 */ /* 0x000fe20008000000 */
[----:B------:R-:W-:Y:S01]  /*4720*/  UMOV UR28, UR36 ;  /* 0x00000024001c7c82 */ /* 0x000fe20008000000 */
[----:B------:R-:W-:Y:S01]  /*4730*/  @!UP1 UIADD3 UR26, UPT, UPT, UR42, 0x20, URZ ;  /* 0x000000202a1a9890 */ /* 0x000fe2000fffe0ff */
[----:B------:R-:W-:Y:S01]  /*4740*/  @!P4 IADD3 R9, P0, PT, R32, 0x580, RZ ;  /* 0x000005802009c810 */ /* 0x000fe20007f1e0ff */
[----:B------:R-:W-:Y:S01]  /*4750*/  @!UP1 UIADD3 UR24, UPT, UPT, UR7, 0x4200, URZ ;  /* 0x0000420007189890 */ /* 0x000fe2000fffe0ff */
[----:B------:R-:W-:Y:S01]  /*4760*/  VOTEU.ALL UP1, P4 ;  /* 0x0000000000ff7886 */ /* 0x000fe20002020000 */
[----:B------:R-:W-:Y:S03]  /*4770*/  UPRMT UR14, UR37, 0x654, UR25 ;  /* 0x00000654250e7896 */ /* 0x000fe60008000019 */
        /* <DEDUP_REMOVED lines=13> */
.L_x_200:
[----:B------:R-:W-:Y:S01]  /*4850*/  @!P4 R2UR UR9, R9 ;  /* 0x000000000909c2ca */ /* 0x000fe200000e0000 */
[----:B------:R-:W-:Y:S01]  /*4860*/  VOTEU.ALL UP1, P4 ;  /* 0x0000000000ff7886 */ /* 0x000fe20002020000 */
[----:B------:R-:W-:Y:S01]  /*4870*/  @!P4 R2UR UR8, R0 ;  /* 0x000000000008c2ca */ /* 0x000fe200000e0000 */
[----:B------:R-:W-:Y:S01]  /*4880*/  @!P4 IMAD.MOV.U32 R0, RZ, RZ, 0x2000 ;  /* 0x00002000ff00c424 */ /* 0x000fe200078e00ff */
[----:B------:R-:W-:Y:S01]  /*4890*/  UMOV UR19, UR43 ;  /* 0x0000002b00137c82 */ /* 0x000fe20008000000 */
[----:B------:R-:W-:Y:S01]  /*48a0*/  UMOV UR20, UR36 ;  /* 0x0000002400147c82 */ /* 0x000fe20008000000 */
[----:B------:R-:W-:Y:S01]  /*48b0*/  @!UP1 UIADD3 UR18, UPT, UPT, UR42, 0x30, URZ ;  /* 0x000000302a129890 */ /* 0x000fe2000fffe0ff */
[----:B------:R-:W-:Y:S01]  /*48c0*/  SHF.L.U32 R20, RZ, 0x1f, RZ ;  /* 0x0000001fff147819 */ /* 0x000fe200000006ff */
[----:B------:R-:W-:Y:S01]  /*48d0*/  @!UP1 UIADD3 UR16, UPT, UPT, UR7, 0x6200, URZ ;  /* 0x0000620007109890 */ /* 0x000fe2000fffe0ff */
[----:B------:R-:W-:Y:S01]  /*48e0*/  @!P4 IADD3 R9, P0, PT, R32, 0x580, RZ ;  /* 0x000005802009c810 */ /* 0x000fe20007f1e0ff */
[----:B------:R-:W-:Y:S01]  /*48f0*/  VOTEU.ALL UP1, P4 ;  /* 0x0000000000ff7886 */ /* 0x000fe20002020000 */
[----:B------:R-:W-:Y:S02]  /*4900*/  UPRMT UR13, UR37, 0x654, UR17 ;  /* 0x00000654250d7896 */ /* 0x000fe40008000011 */
        /* <DEDUP_REMOVED lines=13> */
.L_x_202:
[----:B------:R-:W-:Y:S01]  /*49e0*/  @!P4 R2UR UR9, R9 ;  /* 0x000000000909c2ca */ /* 0x000fe200000e0000 */
[----:B------:R-:W-:Y:S01]  /*49f0*/  VOTEU.ALL UP1, P4 ;  /* 0x0000000000ff7886 */ /* 0x000fe20002020000 */
[----:B------:R-:W-:Y:S01]  /*4a00*/  @!P4 R2UR UR8, R0 ;  /* 0x000000000008c2ca */ /* 0x000fe200000e0000 */
[----:B------:R-:W-:Y:S01]  /*4a10*/  @!P4 IMAD.MOV.U32 R0, RZ, RZ, 0x2000 ;  /* 0x00002000ff00c424 */ /* 0x000fe200078e00ff */
[----:B------:R-:W-:Y:S01]  /*4a20*/  UMOV UR18, 0x0 ;  /* 0x0000000000127882 */ /* 0x000fe20000000000 */
[----:B------:R-:W-:Y:S01]  /*4a30*/  UMOV UR19, 0x10000000 ;  /* 0x1000000000137882 */ /* 0x000fe20000000000 */
[----:B------:R-:W-:Y:S01]  /*4a40*/  @!UP1 UIADD3 UR10, UPT, UPT, UR42, 0x40, URZ ;  /* 0x000000402a0a9890 */ /* 0x000fe2000fffe0ff */
[----:B------:R-:W-:Y:S01]  /*4a50*/  @!P4 IADD3 R9, P0, PT, R32, 0x580, RZ ;  /* 0x000005802009c810 */ /* 0x000fe20007f1e0ff */
[----:B------:R-:W-:Y:S01]  /*4a60*/  UMOV UR11, UR43 ;  /* 0x0000002b000b7c82 */ /* 0x000fe20008000000 */
[----:B------:R-:W-:Y:S04]  /*4a70*/  UMOV UR12, UR36 ;  /* 0x00000024000c7c82 */ /* 0x000fe80008000000 */
[----:B------:R-:W-:Y:S01]  /*4a80*/  IMAD.U32 R10, RZ, RZ, UR9 ;  /* 0x00000009ff0a7e24 */ /* 0x000fe2000f8e00ff */
[----:B------:R-:W-:Y:S01]  /*4a90*/  UMOV UR9, UR41 ;  /* 0x0000002900097c82 */ /* 0x000fe20008000000 */
[----:B------:R-:W-:Y:S01]  /*4aa0*/  IMAD.U32 R11, RZ, RZ, UR8 ;  /* 0x00000008ff0b7e24 */ /* 0x000fe2000f8e00ff */
[----:B------:R-:W-:Y:S02]  /*4ab0*/  @!UP1 UIADD3 UR8, UPT, UPT, UR7, 0x200, URZ ;  /* 0x0000020007089890 */ /* 0x000fe4000fffe0ff */
[----:B------:R-:W-:Y:S01]  /*4ac0*/  @!P4 R2UR UR22, R10 ;  /* 0x000000000a16c2ca */ /* 0x000fe200000e0000 */
[----:B------:R-:W-:Y:S01]  /*4ad0*/  VOTEU.ALL UP1, P4 ;  /* 0x0000000000ff7886 */ /* 0x000fe20002020000 */
        /* <DEDUP_REMOVED lines=8> */
.L_x_204:
        /* <DEDUP_REMOVED lines=9> */
[----:B------:R-:W-:Y:S03]  /*4bf0*/  UMOV UR12, UR36 ;  /* 0x00000024000c7c82 */ /* 0x000fe60008000000 */
[----:B------:R-:W-:Y:S02]  /*4c00*/  @!P4 IMAD.X R21, RZ, RZ, R33, P0 ;  /* 0x000000ffff15c224 */ /* 0x000fe400000e0621 */
        /* <DEDUP_REMOVED lines=11> */
[----:B------:R-:W3:Y:S02]  /*4cc0*/  SYNCS.PHASECHK.TRANS64.TRYWAIT P2, [UR7+0x60], R20 ;  /* 0x00006014ff0075a7 */ /* 0x000ee40008041107 */
[----:B--23--:R-:W-:Y:S05]  /*4cd0*/  @!P2 BRA `(.L_x_79) ;  /* 0x0000006800f8a947 */ /* 0x00cfea0003800000 */
.L_x_206:
[----:B------:R-:W2:Y:S01]  /*4ce0*/  LDC.64 R14, c[0x0][0xb10] ;  /* 0x0002c400ff0e7b82 */ /* 0x000ea20000000a00 */
[----:B------:R-:W-:Y:S01]  /*4cf0*/  @!P4 R2UR UR9, R34 ;  /* 0x000000002209c2ca */ /* 0x000fe200000e0000 */
[----:B------:R-:W-:Y:S01]  /*4d00*/  VOTEU.ALL UP1, P4 ;  /* 0x0000000000ff7886 */ /* 0x000fe20002020000 */
[----:B------:R-:W-:Y:S01]  /*4d10*/  @!P4 R2UR UR8, R21 ;  /* 0x000000001508c2ca */ /* 0x000fe200000e0000 */
[----:B------:R-:W-:Y:S01]  /*4d20*/  @!P4 IMAD.MOV.U32 R21, RZ, RZ, 0x2000 ;  /* 0x00002000ff15c424 */ /* 0x000fe200078e00ff */
[----:B------:R-:W-:Y:S03]  /*4d30*/  UMOV UR18, 0x0 ;  /* 0x0000000000127882 */ /* 0x000fe60000000000 */
[----:B------:R-:W3:Y:S01]  /*4d40*/  LDC.64 R10, c[0x0][0xb18] ;  /* 0x0002c600ff0a7b82 */ /* 0x000ee20000000a00 */
[----:B------:R-:W-:Y:S01]  /*4d50*/  @!UP1 UIADD3 UR10, UPT, UPT, UR42, 0x60, URZ ;  /* 0x000000602a0a9890 */ /* 0x000fe2000fffe0ff */
[----:B------:R-:W-:Y:S01]  /*4d60*/  @P3 SHF.R.U32.HI R24, RZ, 0x10, R29 ;  /* 0x00000010ff183819 */ /* 0x000fe2000001161d */
[----:B------:R-:W-:Y:S01]  /*4d70*/  UMOV UR19, 0x10000000 ;  /* 0x1000000000137882 */ /* 0x000fe20000000000 */
[----:B------:R-:W-:Y:S01]  /*4d80*/  UMOV UR11, UR43 ;  /* 0x0000002b000b7c82 */ /* 0x000fe20008000000 */
[----:B------:R-:W-:Y:S03]  /*4d90*/  UMOV UR12, UR36 ;  /* 0x00000024000c7c82 */ /* 0x000fe60008000000 */
[----:B------:R-:W5:Y:S01]  /*4da0*/  @!P1 LDC R0, c[0x0][0xb20] ;  /* 0x0002c800ff009b82 */ /* 0x000f620000000800 */
[----:B------:R-:W-:Y:S02]  /*4db0*/  VIADD R27, R27, 0x1 ;  /* 0x000000011b1b7836 */ /* 0x000fe40000000000 */
[----:B------:R-:W-:Y:S05]  /*4dc0*/  IMAD.U32 R36, RZ, RZ, UR9 ;  /* 0x00000009ff247e24 */ /* 0x000fea000f8e00ff */
[----:B-1----:R-:W1:Y:S01]  /*4dd0*/  @!P1 LDC R3, c[0x0][0xb0c] ;  /* 0x0002c300ff039b82 */ /* 0x002e620000000800 */
[----:B------:R-:W-:Y:S01]  /*4de0*/  IMAD.U32 R37, RZ, RZ, UR8 ;  /* 0x00000008ff257e24 */ /* 0x000fe2000f8e00ff */
[----:B------:R-:W-:Y:S01]  /*4df0*/  @!UP1 UIADD3 UR8, UPT, UPT, UR7, 0x4200, URZ ;  /* 0x0000420007089890 */ /* 0x000fe2000fffe0ff */
[----:B------:R-:W-:Y:S01]  /*4e00*/  @!P4 R2UR UR20, R36 ;  /* 0x000000002414c2ca */ /* 0x000fe200000e0000 */
[----:B------:R-:W-:Y:S02]  /*4e10*/  VOTEU.ALL UP1, P4 ;  /* 0x0000000000ff7886 */ /* 0x000fe40002020000 */
[----:B------:R-:W-:Y:S01]  /*4e20*/  @!P4 R2UR UR21, R37 ;  /* 0x000000002515c2ca */ /* 0x000fe200000e0000 */
[----:B------:R-:W-:Y:S11]  /*4e30*/  UMOV UR9, UR25 ;  /* 0x0000001900097c82 */ /* 0x000ff60008000000 */
[----:B------:R-:W-:Y:S01]  /*4e40*/  @!UPT UIADD3 URZ, UPT, UPT, URZ, URZ, URZ ;  /* 0x000000fffffff290 */ /* 0x000fe2000fffe0ff */
[----:B------:R1:W-:Y:S01]  /*4e50*/  @!UP1 UTMALDG.3D [UR8], [UR20], desc[UR18] ;  /* 0x00001208140095b4 */ /* 0x0003e20008011000 */
[----:B------:R1:W-:Y:S02]  /*4e60*/  @!P4 SYNCS.ARRIVE.TRANS64.RED.A0TR RZ, [UR7+0x40], R21 ;  /* 0x00004015ffffc9a7 */ /* 0x0003e40008300407 */
[----:B-1----:R-:W-:Y:S01]  /*4e70*/  @!P1 ISETP.NE.AND P2, PT, R3, 0x1, PT ;  /* 0x000000010300980c */ /* 0x002fe20003f45270 */
[C---:B--2---:R-:W-:Y:S01]  /*4e80*/  @!P1 IMAD.HI.U32 R14, R13.reuse, R14, RZ ;  /* 0x0000000e0d0e9227 */ /* 0x044fe200078e00ff */
[----:B---3--:R-:W-:Y:S03]  /*4e90*/  @!P1 ISETP.NE.AND P0, PT, R10, 0x1, PT ;  /* 0x000000010a00980c */ /* 0x008fe60003f05270 */
[C---:B------:R-:W-:Y:S01]  /*4ea0*/  @!P1 IMAD.HI.U32 R11, R8.reuse, R11, RZ ;  /* 0x0000000b080b9227 */ /* 0x040fe200078e00ff */
[----:B------:R-:W-:Y:S04]  /*4eb0*/  @!P1 SHF.R.U32.HI R14, RZ, R15, R14 ;  /* 0x0000000fff0e9219 */ /* 0x000fe8000001160e */
[----:B-----5:R-:W-:Y:S01]  /*4ec0*/  @!P1 SHF.R.U32.HI R9, RZ, R0, R11 ;  /* 0x00000000ff099219 */ /* 0x020fe2000001160b */
[----:B------:R-:W-:Y:S01]  /*4ed0*/  SYNCS.ARRIVE.TRANS64.RED.A1T0 RZ, [UR14], RZ ;  /* 0x000000ffffff79a7 */ /* 0x000fe2000810040e */
[----:B------:R-:W-:Y:S02]  /*4ee0*/  @!P1 SEL R14, R13, R14, !P2 ;  /* 0x0000000e0d0e9207 */ /* 0x000fe40005000000 */
[----:B------:R-:W-:Y:S01]  /*4ef0*/  @!P1 SEL R9, R8, R9, !P0 ;  /* 0x0000000908099207 */ /* 0x000fe20004000000 */
[----:B------:R-:W1:Y:S04]  /*4f00*/  SYNCS.PHASECHK.TRANS64.TRYWAIT P5, [UR7+0x68], R20 ;  /* 0x00006814ff0075a7 */ /* 0x000e6800080a1107 */
[----:B------:R-:W-:Y:S02]  /*4f10*/  @!P1 IMAD.IADD R0, R9, 0x1, -R14 ;  /* 0x0000000109009824 */ /* 0x000fe400078e0a0e */
[----:B------:R-:W-:Y:S02]  /*4f20*/  @!P1 IMAD.IADD R9, R14, 0x1, -R9 ;  /* 0x000000010e099824 */ /* 0x000fe400078e0a09 */
[----:B------:R-:W-:Y:S02]  /*4f30*/  @!P1 IMAD R13, R0, R3, R13 ;  /* 0x00000003000d9224 */ /* 0x000fe400078e020d */
[----:B------:R-:W-:Y:S01]  /*4f40*/  @!P1 IMAD R8, R9, R10, R8 ;  /* 0x0000000a09089224 */ /* 0x000fe200078e0208 */
[----:B-1----:R-:W-:Y:S06]  /*4f50*/  @!P5 BRA `(.L_x_80) ;  /* 0x000000680070d947 */ /* 0x002fec0003800000 */
.L_x_208:
[----:B-1----:R-:W-:Y:S01]  /*4f60*/  @!P4 IADD3 R3, P0, PT, R32, 0x580, RZ ;  /* 0x000005802003c810 */ /* 0x002fe20007f1e0ff */
[----:B------:R-:W-:Y:S01]  /*4f70*/  VOTEU.ALL UP1, P4 ;  /* 0x0000000000ff7886 */ /* 0x000fe20002020000 */
[----:B------:R-:W-:Y:S01]  /*4f80*/  UMOV UR18, 0x0 ;  /* 0x0000000000127882 */ /* 0x000fe20000000000 */
[----:B------:R-:W-:Y:S01]  /*4f90*/  UMOV UR19, 0x10000000 ;  /* 0x1000000000137882 */ /* 0x000fe20000000000 */
[----:B------:R-:W-:Y:S01]  /*4fa0*/  @!P4 R2UR UR9, R3 ;  /* 0x000000000309c2ca */ /* 0x000fe200000e0000 */
[----:B------:R-:W-:Y:S01]  /*4fb0*/  @!P4 IMAD.X R0, RZ, RZ, R33, P0 ;  /* 0x000000ffff00c224 */ /* 0x000fe200000e0621 */
[----:B------:R-:W-:Y:S01]  /*4fc0*/  @!UP1 UIADD3 UR10, UPT, UPT, UR42, 0x70, URZ ;  /* 0x000000702a0a9890 */ /* 0x000fe2000fffe0ff */
[----:B------:R-:W-:Y:S01]  /*4fd0*/  ISETP.NE.AND P0, PT, R27, 0x2, PT ;  /* 0x000000021b00780c */ /* 0x000fe20003f05270 */
[----:B------:R-:W-:Y:S01]  /*4fe0*/  UMOV UR11, UR43 ;  /* 0x0000002b000b7c82 */ /* 0x000fe20008000000 */
[----:B------:R-:W-:Y:S01]  /*4ff0*/  UMOV UR12, UR36 ;  /* 0x00000024000c7c82 */ /* 0x000fe20008000000 */
[----:B------:R-:W-:Y:S01]  /*5000*/  @!P4 R2UR UR8, R0 ;  /* 0x000000000008c2ca */ /* 0x000fe200000e0000 */
[----:B------:R-:W-:Y:S01]  /*5010*/  IMAD.IADD R20, R8, 0x1, R66 ;  /* 0x0000000108147824 */ /* 0x000fe200078e0242 */
[----:B------:R-:W-:Y:S01]  /*5020*/  @P3 R2UR UR36, R24 ;  /* 0x00000000182432ca */ /* 0x000fe200000e0000 */
[----:B------:R-:W-:Y:S01]  /*5030*/  IMAD.IADD R21, R13, 0x1, R68 ;  /* 0x000000010d157824 */ /* 0x000fe200078e0244 */
[----:B------:R-:W-:Y:S02]  /*5040*/  SEL R0, RZ, 0x1, P0 ;  /* 0x00000001ff007807 */ /* 0x000fe40000000000 */
[----:B------:R-:W-:Y:S01]  /*5050*/  SEL R27, R27, RZ, P0 ;  /* 0x000000ff1b1b7207 */ /* 0x000fe20000000000 */
[----:B------:R-:W-:Y:S01]  /*5060*/  IMAD.U32 R10, RZ, RZ, UR9 ;  /* 0x00000009ff0a7e24 */ /* 0x000fe2000f8e00ff */
[----:B------:R-:W-:Y:S01]  /*5070*/  UMOV UR9, UR17 ;  /* 0x0000001100097c82 */ /* 0x000fe20008000000 */
[----:B------:R-:W-:Y:S03]  /*5080*/  LOP3.LUT R25, R25, R0, RZ, 0x3c, !PT ;  /* 0x0000000019197212 */ /* 0x000fe600078e3cff */
[----:B------:R-:W-:Y:S01]  /*5090*/  @!P4 R2UR UR14, R10 ;  /* 0x000000000a0ec2ca */ /* 0x000fe200000e0000 */
[----:B------:R-:W-:Y:S01]  /*50a0*/  IMAD.U32 R11, RZ, RZ, UR8 ;  /* 0x00000008ff0b7e24 */ /* 0x000fe2000f8e00ff */
[----:B------:R-:W-:Y:S01]  /*50b0*/  @!UP1 UIADD3 UR8, UPT, UPT, UR7, 0x6200, URZ ;  /* 0x0000620007089890 */ /* 0x000fe2000fffe0ff */
[----:B------:R-:W-:Y:S03]  /*50c0*/  VOTEU.ALL UP1, P4 ;  /* 0x0000000000ff7886 */ /* 0x000fe60002020000 */
[----:B------:R-:W-:Y:S11]  /*50d0*/  @!P4 R2UR UR15, R11 ;  /* 0x000000000b0fc2ca */ /* 0x000ff600000e0000 */
[----:B------:R-:W-:Y:S02]  /*50e0*/  @!UPT UIADD3 URZ, UPT, UPT, URZ, URZ, URZ ;  /* 0x000000fffffff290 */ /* 0x000fe4000fffe0ff */
[----:B------:R2:W-:Y:S01]  /*50f0*/  @!UP1 UTMALDG.3D [UR8], [UR14], desc[UR18] ;  /* 0x000012080e0095b4 */ /* 0x0005e20008011000 */
[----:B------:R2:W-:Y:S01]  /*5100*/  @!P4 SYNCS.ARRIVE.TRANS64.RED.A0TR RZ, [UR7+0x48], R23 ;  /* 0x00004817ffffc9a7 */ /* 0x0005e20008300407 */
[----:B------:R-:W-:Y:S01]  /*5110*/  UPLOP3.LUT UP1, UPT, UPT, UPT, UPT, 0x80, 0x8 ;  /* 0x000000000008789c */ /* 0x000fe20003f2f070 */
[----:B------:R-:W-:Y:S01]  /*5120*/  SYNCS.ARRIVE.TRANS64.RED.A1T0 RZ, [UR13], RZ ;  /* 0x000000ffffff79a7 */ /* 0x000fe2000810040d */
[----:B------:R-:W-:Y:S09]  /*5130*/  @P3 BRA `(.L_x_81) ;  /* 0xffffffec00103947 */ /* 0x000ff2000383ffff */
[----:B------:R-:W1:Y:S02]  /*5140*/  SYNCS.PHASECHK.TRANS64.TRYWAIT P0, [UR7+0x50], R12 ;  /* 0x0000500cff0075a7 */ /* 0x000e640008001107 */
[----:B-1----:R-:W-:Y:S05]  /*5150*/  @!P0 BRA `(.L_x_82) ;  /* 0x0000006800088947 */ /* 0x002fea0003800000 */
.L_x_210:
[----:B------:R-:W3:Y:S02]  /*5160*/  SYNCS.PHASECHK.TRANS64.TRYWAIT P0, [UR7+0x58], R12 ;  /* 0x0000580cff0075a7 */ /* 0x000ee40008001107 */
[----:B---3--:R-:W-:Y:S05]  /*5170*/  @!P0 BRA `(.L_x_83) ;  /* 0x0000006800188947 */ /* 0x008fea0003800000 */
.L_x_212:
[----:B------:R-:W3:Y:S01]  /*5180*/  SYNCS.PHASECHK.TRANS64.TRYWAIT P0, [UR7+0x60], R12 ;  /* 0x0000600cff0075a7 */ /* 0x000ee20008001107 */
[----:B------:R-:W-:Y:S01]  /*5190*/  HFMA2 R0, -RZ, RZ, 0, 5.9604644775390625e-08 ;  /* 0x00000001ff007431 */ /* 0x000fe200000001ff */
[----:B---3--:R-:W-:Y:S06]  /*51a0*/  @!P0 BRA `(.L_x_84) ;  /* 0x0000006800248947 */ /* 0x008fec0003800000 */
.L_x_214:
[----:B------:R-:W-:Y:S02]  /*51b0*/  MOV R2, UR7 ;  /* 0x0000000700027c02 */ /* 0x000fe40008000f00 */
[----:B-1----:R-:W-:-:S07]  /*51c0*/  SHF.L.U32 R3, R0, 0x1f, RZ ;  /* 0x0000001f00037819 */ /* 0x002fce00000006ff */
.L_x_85:
[----:B-1----:R1:W3:Y:S02]  /*51d0*/  SYNCS.PHASECHK.TRANS64.TRYWAIT P0, [R2+URZ+0x68], R3 ;  /* 0x00006803020075a7 */ /* 0x0022e400080011ff */
[----:B---3--:R-:W-:Y:S05]  /*51e0*/  @!P0 NANOSLEEP.SYNCS 0x989680 ;  /* 0x009896800000895d */ /* 0x008fea0003900000 */
[----:B------:R-:W3:Y:S02]  /*51f0*/  @!P0 SYNCS.PHASECHK.TRANS64 P0, [R2+URZ+0x68], R3 ;  /* 0x00006803020085a7 */ /* 0x000ee400080010ff */
[----:B--23--:R-:W-:Y:S05]  /*5200*/  @P0 EXIT ;  /* 0x000000000000094d */ /* 0x00cfea0003800000 */
[----:B------:R-:W-:Y:S05]  /*5210*/  BRA `(.L_x_85) ;  /* 0xfffffffc00ec7947 */ /* 0x000fea000383ffff */
.L_x_66:
[----:B------:R-:W-:-:S06]  /*5220*/  UISETP.GE.AND UP1, UPT, UR8, 0x4, UPT ;  /* 0x000000040800788c */ /* 0x000fcc000bf26270 */
[----:B------:R-:W-:-:S13]  /*5230*/  PLOP3.LUT P0, PT, PT, PT, UP1, 0x80, 0x8 ;  /* 0x000000000008781c */ /* 0x000fda0003f0f018 */
[----:B------:R-:W-:Y:S05]  /*5240*/  @!P0 EXIT ;  /* 0x000000000000894d */ /* 0x000fea0003800000 */
[----:B------:R-:W-:Y:S01]  /*5250*/  BAR.SYNC.DEFER_BLOCKING 0x6, 0xa0 ;  /* 0x0182800000007b1d */ /* 0x000fe20000010000 */
[C---:B------:R-:W-:Y:S01]  /*5260*/  IMAD.SHL.U32 R3, R80.reuse, 0x10, RZ ;  /* 0x0000001050037824 */ /* 0x040fe200078e00ff */
[C---:B------:R-:W-:Y:S01]  /*5270*/  SHF.L.U32 R33, R80.reuse, 0x10, RZ ;  /* 0x0000001050217819 */ /* 0x040fe200000006ff */
[C---:B------:R-:W-:Y:S01]  /*5280*/  IMAD.SHL.U32 R2, R80.reuse, 0x2, RZ ;  /* 0x0000000250027824 */ /* 0x040fe200078e00ff */
[C---:B------:R-:W-:Y:S01]  /*5290*/  LOP3.LUT R81, R80.reuse, 0x60, RZ, 0xc0, !PT ;  /* 0x0000006050517812 */ /* 0x040fe200078ec0ff */
[----:B------:R-:W-:Y:S01]  /*52a0*/  HFMA2 R75, -RZ, RZ, 0, 0 ;  /* 0x00000000ff4b7431 */ /* 0x000fe200000001ff */
[----:B------:R-:W-:Y:S02]  /*52b0*/  UMOV UR48, 0x400 ;  /* 0x0000040000307882 */ /* 0x000fe40000000000 */
[----:B------:R-:W1:Y:S01]  /*52c0*/  LDC R71, c[0x0][0x370] ;  /* 0x0000dc00ff477b82 */ /* 0x000e620000000800 */
[----:B------:R-:W-:Y:S01]  /*52d0*/  ULEA UR48, UR37, UR48, 0x18 ;  /* 0x0000003025307291 */ /* 0x000fe2000f8ec0ff */
[----:B------:R-:W-:Y:S01]  /*52e0*/  LOP3.LUT R5, R3, 0x60, RZ, 0xc0, !PT ;  /* 0x0000006003057812 */ /* 0x000fe200078ec0ff */
[----:B------:R-:W-:Y:S01]  /*52f0*/  IMAD.MOV.U32 R30, RZ, RZ, RZ ;  /* 0x000000ffff1e7224 */ /* 0x000fe200078e00ff */
[----:B------:R-:W-:Y:S01]  /*5300*/  LOP3.LUT R78, R80, 0x2, RZ, 0xc0, !PT ;  /* 0x00000002504e7812 */ /* 0x000fe200078ec0ff */
[----:B------:R-:W-:Y:S01]  /*5310*/  UIADD3 UR4, UPT, UPT, UR48, 0x200, URZ ;  /* 0x0000020030047890 */ /* 0x000fe2000fffe0ff */
[----:B------:R-:W-:Y:S01]  /*5320*/  LOP3.LUT R2, R5, 0xc, R2, 0xf8, !PT ;  /* 0x0000000c05027812 */ /* 0x000fe200078ef802 */
[----:B------:R-:W-:Y:S01]  /*5330*/  IMAD.MOV.U32 R84, RZ, RZ, RZ ;  /* 0x000000ffff547224 */ /* 0x000fe200078e00ff */
[----:B------:R-:W2:Y:S01]  /*5340*/  LDC R28, c[0x0][0xb0c] ;  /* 0x0002c300ff1c7b82 */ /* 0x000ea20000000800 */
[----:B------:R-:W-:Y:S01]  /*5350*/  LOP3.LUT R33, R33, 0x600000, RZ, 0xc0, !PT ;  /* 0x0060000021217812 */ /* 0x000fe200078ec0ff */
[----:B------:R-:W4:Y:S01]  /*5360*/  LDCU.64 UR52, c[0x0][0x348] ;  /* 0x00006900ff3477ac */ /* 0x000f220008000a00 */
[----:B------:R-:W-:Y:S01]  /*5370*/  IMAD.U32 R73, RZ, RZ, UR4 ;  /* 0x00000004ff497e24 */ /* 0x000fe2000f8e00ff */
[----:B------:R-:W-:-:S02]  /*5380*/  LOP3.LUT R2, R2, 0x790, R3, 0xf8, !PT ;  /* 0x0000079002027812 */ /* 0x000fc400078ef803 */
[----:B------:R-:W-:Y:S01]  /*5390*/  LOP3.LUT R80, R80, 0x4, RZ, 0xc0, !PT ;  /* 0x0000000450507812 */ /* 0x000fe200078ec0ff */
[----:B------:R-:W1:Y:S01]  /*53a0*/  LDCU.64 UR38, c[0x0][0x888] ;  /* 0x00011100ff2677ac */ /* 0x000e620008000a00 */
[----:B------:R-:W1:Y:S01]  /*53b0*/  LDC R69, c[0x0][0xb20] ;  /* 0x0002c800ff457b82 */ /* 0x000e620000000800 */
[----:B------:R-:W3:Y:S01]  /*53c0*/  LDS R0, [UR48+0x130] ;  /* 0x00013030ff007984 */ /* 0x000ee20008000800 */
[----:B------:R-:W-:Y:S01]  /*53d0*/  LEA R79, R2, R73, 0x2 ;  /* 0x00000049024f7211 */ /* 0x000fe200078e10ff */
[----:B------:R-:W1:Y:S01]  /*53e0*/  LDCU.64 UR44, c[0x0][0x890] ;  /* 0x00011200ff2c77ac */ /* 0x000e620008000a00 */
[----:B------:R-:W-:-:S03]  /*53f0*/  MOV R76, RZ ;  /* 0x000000ff004c7202 */ /* 0x000fc60000000f00 */
[--C-:B------:R-:W-:Y:S01]  /*5400*/  IMAD R78, R78, -0x10, R79.reuse ;  /* 0xfffffff04e4e7824 */ /* 0x100fe200078e024f */
[----:B------:R-:W1:Y:S01]  /*5410*/  LDC R27, c[0x0][0xb30] ;  /* 0x0002cc00ff1b7b82 */ /* 0x000e620000000800 */
[----:B------:R-:W-:Y:S01]  /*5420*/  IMAD R77, R80, -0x10, R79 ;  /* 0xfffffff0504d7824 */ /* 0x000fe200078e024f */
[----:B------:R-:W-:Y:S01]  /*5430*/  UMOV UR49, URZ ;  /* 0x000000ff00317c82 */ /* 0x000fe20008000000 */
[----:B------:R-:W-:-:S05]  /*5440*/  UMOV UR51, URZ ;  /* 0x000000ff00337c82 */ /* 0x000fca0008000000 */
[----:B------:R-:W1:Y:S08]  /*5450*/  LDC.64 R64, c[0x0][0xb10] ;  /* 0x0002c400ff407b82 */ /* 0x000e700000000a00 */
[----:B------:R-:W1:Y:S08]  /*5460*/  LDC.64 R24, c[0x0][0xb18] ;  /* 0x0002c600ff187b82 */ /* 0x000e700000000a00 */
[----:B------:R-:W1:Y:S08]  /*5470*/  LDC.64 R22, c[0x0][0xb28] ;  /* 0x0002ca00ff167b82 */ /* 0x000e700000000a00 */
[----:B------:R-:W1:Y:S01]  /*5480*/  LDC.64 R62, c[0x0][0x8b0] ;  /* 0x00022c00ff3e7b82 */ /* 0x000e620000000a00 */
[----:B---3--:R-:W-:-:S07]  /*5490*/  IMAD.IADD R33, R0, 0x1, R33 ;  /* 0x0000000100217824 */ /* 0x008fce00078e0221 */
[----:B------:R-:W3:Y:S08]  /*54a0*/  LDC.64 R60, c[0x0][0x8a8] ;  /* 0x00022a00ff3c7b82 */ /* 0x000ef00000000a00 */
[----:B--2-4-:R-:W1:Y:S02]  /*54b0*/  LDC R70, c[0x0][0x374] ;  /* 0x0000dd00ff467b82 */ /* 0x014e640000000800 */
.L_x_161:
[C---:B------:R-:W-:Y:S02]  /*54c0*/  LEA R0, R84.reuse, UR48, 0x3 ;  /* 0x0000003054007c11 */ /* 0x040fe4000f8e18ff */
[----:B------:R-:W-:Y:S02]  /*54d0*/  SHF.L.U32 R3, R75, 0x1f, RZ ;  /* 0x0000001f4b037819 */ /* 0x000fe400000006ff */
[----:B-1----:R-:W-:Y:S02]  /*54e0*/  LEA R16, R84, UR48, 0x4 ;  /* 0x0000003054107c11 */ /* 0x002fe4000f8e20ff */
[----:B------:R-:W2:Y:S02]  /*54f0*/  SYNCS.PHASECHK.TRANS64.TRYWAIT P0, [R0+URZ+0x80], R3 ;  /* 0x00008003000075a7 */ /* 0x000ea400080011ff */
[----:B--23--:R-:W-:Y:S05]  /*5500*/  @!P0 BRA `(.L_x_86) ;  /* 0x0000006400648947 */ /* 0x00cfea0003800000 */
.L_x_215:
[----:B------:R-:W4:Y:S01]  /*5510*/  LDC.64 R12, c[0x0][0xb10] ;  /* 0x0002c400ff0c7b82 */ /* 0x000f220000000a00 */
[----:B------:R-:W3:Y:S01]  /*5520*/  LDS.128 R16, [R16+0x110] ;  /* 0x0001100010107984 */ /* 0x000ee20000000c00 */
[----:B-1----:R-:W-:Y:S01]  /*5530*/  ISETP.NE.AND P1, PT, R27, 0x1, PT ;  /* 0x000000011b00780c */ /* 0x002fe20003f25270 */
[----:B--2---:R-:W-:Y:S01]  /*5540*/  VIADD R0, R0, 0x90 ;  /* 0x0000009000007836 */ /* 0x004fe20000000000 */
[----:B------:R-:W-:Y:S04]  /*5550*/  ISETP.GE.AND P0, PT, R26, 0x1, PT ;  /* 0x000000011a00780c */ /* 0x000fe80003f06270 */
[----:B------:R-:W1:Y:S01]  /*5560*/  LDC.64 R10, c[0x0][0xb18] ;  /* 0x0002c600ff0a7b82 */ /* 0x000e620000000a00 */
[----:B------:R-:W-:Y:S01]  /*5570*/  PRMT R0, RZ, 0x654, R0 ;  /* 0x00000654ff007816 */ /* 0x000fe20000000000 */
[----:B------:R-:W-:Y:S01]  /*5580*/  @!PT LDS RZ, [RZ] ;  /* 0x00000000fffff984 */ /* 0x000fe20000000800 */
[----:B------:R-:W-:Y:S01]  /*5590*/  @!PT LDS RZ, [RZ] ;  /* 0x00000000fffff984 */ /* 0x000fe20000000800 */
[----:B------:R-:W-:Y:S01]  /*55a0*/  @!PT LDS RZ, [RZ] ;  /* 0x00000000fffff984 */ /* 0x000fe20000000800 */
[----:B------:R-:W-:Y:S01]  /*55b0*/  @!PT LDS RZ, [RZ] ;  /* 0x00000000fffff984 */ /* 0x000fe20000000800 */
[----:B------:R2:W-:Y:S06]  /*55c0*/  MEMBAR.ALL.CTA ;  /* 0x0000000000007992 */ /* 0x0005ec0000008000 */
[----:B--2---:R-:W2:Y:S01]  /*55d0*/  FENCE.VIEW.ASYNC.S ;  /* 0x00000000000073c6 */ /* 0x004ea20000000000 */
[----:B------:R-:W1:Y:S08]  /*55e0*/  @!P1 LDC R14, c[0x0][0xb20] ;  /* 0x0002c800ff0e9b82 */ /* 0x000e700000000800 */
[----:B------:R-:W1:Y:S01]  /*55f0*/  @!P1 LDC R9, c[0x0][0xb0c] ;  /* 0x0002c300ff099b82 */ /* 0x000e620000000800 */
[----:B--2---:R2:W-:Y:S01]  /*5600*/  SYNCS.ARRIVE.TRANS64.RED.A1T0 RZ, [R0+URZ], RZ ;  /* 0x000000ff00ff79a7 */ /* 0x0045e200081004ff */
[----:B---3--:R-:W-:Y:S04]  /*5610*/  LOP3.LUT P4, RZ, R18, 0x1, RZ, 0xc0, !PT ;  /* 0x0000000112ff7812 */ /* 0x008fe8000788c0ff */
[----:B------:R-:W-:Y:S09]  /*5620*/  P2R R82, PR, RZ, 0x10 ;  /* 0x00000010ff527803 */ /* 0x000ff20000000000 */
[----:B------:R-:W-:Y:S02]  /*5630*/  @P4 MOV R31, R16 ;  /* 0x00000010001f4202 */ /* 0x000fe40000000f00 */
[----:B------:R-:W-:Y:S01]  /*5640*/  @P4 LOP3.LUT R29, R17, 0xffff, RZ, 0xc0, !PT ;  /* 0x0000ffff111d4812 */ /* 0x000fe200078ec0ff */
[----:B--2-4-:R-:W-:Y:S06]  /*5650*/  @!P0 BRA `(.L_x_87) ;  /* 0x0000000000a48947 */ /* 0x014fec0003800000 */
[----:B------:R-:W-:Y:S01]  /*5660*/  IMAD.HI.U32 R36, R70, R25, RZ ;  /* 0x0000001946247227 */ /* 0x000fe200078e00ff */
[----:B------:R-:W-:Y:S02]  /*5670*/  ISETP.NE.AND P0, PT, R24, 0x1, PT ;  /* 0x000000011800780c */ /* 0x000fe40003f05270 */
[----:B------:R-:W-:Y:S01]  /*5680*/  ISETP.NE.AND P2, PT, R26, 0x1, PT ;  /* 0x000000011a00780c */ /* 0x000fe20003f45270 */
[-C--:B------:R-:W-:Y:S01]  /*5690*/  IMAD.HI.U32 R34, R71, R64.reuse, RZ ;  /* 0x0000004047227227 */ /* 0x080fe200078e00ff */
[----:B------:R-:W-:Y:S02]  /*56a0*/  SHF.R.U32.HI R37, RZ, R69, R36 ;  /* 0x00000045ff257219 */ /* 0x000fe40000011624 */
[----:B------:R-:W-:Y:S01]  /*56b0*/  ISETP.NE.AND P3, PT, R28, 0x1, PT ;  /* 0x000000011c00780c */ /* 0x000fe20003f65270 */
[----:B------:R-:W-:Y:S01]  /*56c0*/  IMAD.HI.U32 R40, R29, R25, RZ ;  /* 0x000000191d287227 */ /* 0x000fe200078e00ff */
[----:B------:R-:W-:Y:S02]  /*56d0*/  SHF.R.U32.HI R34, RZ, R65, R34 ;  /* 0x00000041ff227219 */ /* 0x000fe40000011622 */
[----:B------:R-:W-:Y:S01]  /*56e0*/  SEL R3, R70, R37, !P0 ;  /* 0x0000002546037207 */ /* 0x000fe20004000000 */
[----:B------:R-:W-:Y:S01]  /*56f0*/  IMAD.HI.U32 R38, R31, R64, RZ ;  /* 0x000000401f267227 */ /* 0x000fe200078e00ff */
[----:B------:R-:W-:Y:S03]  /*5700*/  SEL R7, R71, R34, !P3 ;  /* 0x0000002247077207 */ /* 0x000fe60005800000 */
[-C--:B------:R-:W-:Y:S01]  /*5710*/  IMAD.HI.U32 R34, R3, R22.reuse, RZ ;  /* 0x0000001603227227 */ /* 0x080fe200078e00ff */
[----:B------:R-:W-:Y:S03]  /*5720*/  SHF.R.U32.HI R38, RZ, R65, R38 ;  /* 0x00000041ff267219 */ /* 0x000fe60000011626 */
[----:B------:R-:W-:Y:S01]  /*5730*/  IMAD.HI.U32 R36, R7, R22, RZ ;  /* 0x0000001607247227 */ /* 0x000fe200078e00ff */
[----:B------:R-:W-:Y:S02]  /*5740*/  @P2 SHF.R.U32.HI R3, RZ, R23, R34 ;  /* 0x00000017ff032219 */ /* 0x000fe40000011622 */
[----:B------:R-:W-:Y:S02]  /*5750*/  SHF.R.U32.HI R34, RZ, R69, R40 ;  /* 0x00000045ff227219 */ /* 0x000fe40000011628 */
[----:B------:R-:W-:Y:S01]  /*5760*/  @P2 SHF.R.U32.HI R7, RZ, R23, R36 ;  /* 0x00000017ff072219 */ /* 0x000fe20000011624 */
[C---:B------:R-:W-:Y:S01]  /*5770*/  IMAD R2, R26.reuse, R3, RZ ;  /* 0x000000031a027224 */ /* 0x040fe200078e02ff */
[----:B------:R-:W-:Y:S02]  /*5780*/  SEL R5, R29, R34, !P0 ;  /* 0x000000221d057207 */ /* 0x000fe40004000000 */
[----:B------:R-:W-:Y:S01]  /*5790*/  SEL R3, R31, R38, !P3 ;  /* 0x000000261f037207 */ /* 0x000fe20005800000 */
[----:B------:R-:W-:Y:S01]  /*57a0*/  IMAD R4, R26, R7, RZ ;  /* 0x000000071a047224 */ /* 0x000fe200078e02ff */
[C---:B------:R-:W-:Y:S01]  /*57b0*/  ISETP.GE.AND P0, PT, R5.reuse, R2, PT ;  /* 0x000000020500720c */ /* 0x040fe20003f06270 */
[----:B------:R-:W-:Y:S03]  /*57c0*/  IMAD.HI.U32 R6, R5, R22, RZ ;  /* 0x0000001605067227 */ /* 0x000fe600078e00ff */
[----:B------:R-:W-:Y:S01]  /*57d0*/  ISETP.GE.OR P0, PT, R3, R4, P0 ;  /* 0x000000040300720c */ /* 0x000fe20000706670 */
[----:B------:R-:W-:Y:S01]  /*57e0*/  IMAD.MOV R4, RZ, RZ, -R3 ;  /* 0x000000ffff047224 */ /* 0x000fe200078e0a03 */
[-C--:B------:R-:W-:Y:S03]  /*57f0*/  SHF.R.U32.HI R6, RZ, R23.reuse, R6 ;  /* 0x00000017ff067219 */ /* 0x080fe60000011606 */
[----:B------:R-:W-:Y:S01]  /*5800*/  IMAD R31, R28, R4, R31 ;  /* 0x000000041c1f7224 */ /* 0x000fe200078e021f */
[----:B------:R-:W-:Y:S05]  /*5810*/  SEL R15, R5, R6, !P2 ;  /* 0x00000006050f7207 */ /* 0x000fea0005000000 */
[----:B------:R-:W-:Y:S02]  /*5820*/  IMAD.MOV R6, RZ, RZ, -R15 ;  /* 0x000000ffff067224 */ /* 0x000fe400078e0a0f */
[C---:B------:R-:W-:Y:S04]  /*5830*/  @!P0 IMAD.HI.U32 R2, R3.reuse, R22, RZ ;  /* 0x0000001603028227 */ /* 0x040fe800078e00ff */
[----:B------:R-:W-:Y:S01]  /*5840*/  IMAD R6, R26, R6, R5 ;  /* 0x000000061a067224 */ /* 0x000fe200078e0205 */
[----:B------:R-:W-:Y:S04]  /*5850*/  @!P0 SHF.R.U32.HI R2, RZ, R23, R2 ;  /* 0x00000017ff028219 */ /* 0x000fe80000011602 */
[----:B------:R-:W-:Y:S02]  /*5860*/  @!P0 SEL R0, R3, R2, !P2 ;  /* 0x0000000203008207 */ /* 0x000fe40005000000 */
[----:B------:R-:W-:Y:S02]  /*5870*/  IADD3 R2, PT, PT, -R5, RZ, RZ ;  /* 0x000000ff05027210 */ /* 0x000fe40007ffe1ff */
[----:B------:R-:W-:Y:S01]  /*5880*/  @!P0 IADD3 R8, PT, PT, R15, -R0, RZ ;  /* 0x800000000f088210 */ /* 0x000fe20007ffe0ff */
[----:B------:R-:W-:Y:S02]  /*5890*/  @!P0 IMAD R0, R7, R6, R0 ;  /* 0x0000000607008224 */ /* 0x000fe400078e0200 */
[----:B------:R-:W-:Y:S02]  /*58a0*/  IMAD R29, R24, R2, R29 ;  /* 0x00000002181d7224 */ /* 0x000fe400078e021d */
[----:B------:R-:W-:Y:S02]  /*58b0*/  @!P0 IMAD R5, R8, R26, R3 ;  /* 0x0000001a08058224 */ /* 0x000fe400078e0203 */
[----:B------:R-:W-:Y:S04]  /*58c0*/  @!P0 IMAD.MOV.U32 R3, RZ, RZ, R0 ;  /* 0x000000ffff038224 */ /* 0x000fe800078e0000 */
[----:B------:R-:W-:Y:S02]  /*58d0*/  IMAD R31, R3, R28, R31 ;  /* 0x0000001c031f7224 */ /* 0x000fe400078e021f */
[----:B------:R-:W-:Y:S07]  /*58e0*/  IMAD R29, R5, R24, R29 ;  /* 0x00000018051d7224 */ /* 0x000fee00078e021d */
.L_x_87:
[----:B-1----:R-:W-:Y:S01]  /*58f0*/  @!P1 ISETP.NE.AND P0, PT, R10, 0x1, PT ;  /* 0x000000010a00980c */ /* 0x002fe20003f05270 */
[----:B------:R-:W-:Y:S01]  /*5900*/  @!P1 IMAD.HI.U32 R3, R29, R11, RZ ;  /* 0x0000000b1d039227 */ /* 0x000fe200078e00ff */
[----:B------:R-:W-:Y:S01]  /*5910*/  R2UR UR42, R21 ;  /* 0x00000000152a72ca */ /* 0x000fe200000e0000 */
[----:B------:R-:W-:Y:S01]  /*5920*/  BSSY.RECONVERGENT B6, `(.L_x_88) ;  /* 0x0000031000067945 */ /* 0x000fe20003800200 */
[----:B------:R-:W-:Y:S01]  /*5930*/  R2UR UR41, R20 ;  /* 0x00000000142972ca */ /* 0x000fe200000e0000 */
[----:B------:R-:W-:Y:S01]  /*5940*/  @!P1 IMAD.HI.U32 R0, R31, R12, RZ ;  /* 0x0000000c1f009227 */ /* 0x000fe200078e00ff */
[----:B------:R-:W-:Y:S02]  /*5950*/  @!P1 SHF.R.U32.HI R2, RZ, R14, R3 ;  /* 0x0000000eff029219 */ /* 0x000fe40000011603 */
[----:B------:R-:W-:Y:S01]  /*5960*/  @!P1 ISETP.NE.AND P2, PT, R9, 0x1, PT ;  /* 0x000000010900980c */ /* 0x000fe20003f45270 */
[----:B------:R-:W-:Y:S01]  /*5970*/  VIADD R84, R84, 0x1 ;  /* 0x0000000154547836 */ /* 0x000fe20000000000 */
[----:B------:R-:W-:Y:S02]  /*5980*/  @!P1 SEL R2, R29, R2, !P0 ;  /* 0x000000021d029207 */ /* 0x000fe40004000000 */
[----:B------:R-:W-:Y:S02]  /*5990*/  @!P1 SHF.R.U32.HI R0, RZ, R13, R0 ;  /* 0x0000000dff009219 */ /* 0x000fe40000011600 */
[----:B------:R-:W-:Y:S01]  /*59a0*/  LOP3.LUT P0, RZ, R73, 0x1b0, RZ, 0xc0, !PT ;  /* 0x000001b049ff7812 */ /* 0x000fe2000780c0ff */
[----:B------:R-:W-:Y:S01]  /*59b0*/  USHF.L.U32 UR42, UR42, 0x7, URZ ;  /* 0x000000072a2a7899 */ /* 0x000fe200080006ff */
[----:B------:R-:W-:Y:S01]  /*59c0*/  @!P1 SEL R3, R31, R0, !P2 ;  /* 0x000000001f039207 */ /* 0x000fe20005000000 */
[----:B------:R-:W-:Y:S01]  /*59d0*/  USHF.L.U32 UR41, UR41, 0x7, URZ ;  /* 0x0000000729297899 */ /* 0x000fe200080006ff */
[----:B------:R-:W-:Y:S03]  /*59e0*/  @P4 SHF.R.U32.HI R74, RZ, 0x10, R17 ;  /* 0x00000010ff4a4819 */ /* 0x000fe60000011611 */
[----:B------:R-:W-:Y:S02]  /*59f0*/  @!P1 IMAD.IADD R0, R2, 0x1, -R3 ;  /* 0x0000000102009824 */ /* 0x000fe400078e0a03 */
[----:B------:R-:W-:Y:S02]  /*5a00*/  @!P1 IMAD.IADD R2, R3, 0x1, -R2 ;  /* 0x0000000103029824 */ /* 0x000fe400078e0a02 */
[----:B------:R-:W-:Y:S02]  /*5a10*/  @!P1 IMAD R31, R0, R9, R31 ;  /* 0x00000009001f9224 */ /* 0x000fe400078e021f */
[----:B------:R-:W-:Y:S01]  /*5a20*/  @!P1 IMAD R29, R2, R10, R29 ;  /* 0x0000000a021d9224 */ /* 0x000fe200078e021d */
[----:B------:R-:W-:Y:S06]  /*5a30*/  @!P0 BRA `(.L_x_89) ;  /* 0x00000000007c8947 */ /* 0x000fec0003800000 */
[----:B------:R-:W1:Y:S01]  /*5a40*/  LDCU.64 UR8, c[0x4][0x80] ;  /* 0x01001000ff0877ac */ /* 0x000e620008000a00 */
[----:B------:R-:W-:Y:S01]  /*5a50*/  MOV R2, 0x0 ;  /* 0x0000000000027802 */ /* 0x000fe20000000f00 */
[----:B------:R-:W-:Y:S02]  /*5a60*/  HFMA2 R12, -RZ, RZ, 0, 5.9604644775390625e-08 ;  /* 0x00000001ff0c7431 */ /* 0x000fe400000001ff */
[----:B------:R-:W-:Y:S01]  /*5a70*/  IMAD.MOV.U32 R8, RZ, RZ, 0x70 ;  /* 0x00000070ff087424 */ /* 0x000fe200078e00ff */
[----:B------:R2:W3:Y:S01]  /*5a80*/  LDC.64 R14, c[0x4][R2] ;  /* 0x01000000020e7b82 */ /* 0x0004e20000000a00 */
[----:B------:R-:W4:Y:S01]  /*5a90*/  LDCU.64 UR6, c[0x4][0x88] ;  /* 0x01001100ff0677ac */ /* 0x000f220008000a00 */
[----:B------:R-:W-:Y:S01]  /*5aa0*/  IMAD.MOV.U32 R13, RZ, RZ, RZ ;  /* 0x000000ffff0d7224 */ /* 0x000fe200078e00ff */
[----:B------:R-:W2:Y:S01]  /*5ab0*/  LDCU.64 UR4, c[0x4][0x8] ;  /* 0x01000100ff0477ac */ /* 0x000ea20008000a00 */
[----:B-1----:R-:W-:Y:S01]  /*5ac0*/  MOV R5, UR9 ;  /* 0x0000000900057c02 */ /* 0x002fe20008000f00 */
[----:B------:R-:W-:Y:S01]  /*5ad0*/  IMAD.U32 R4, RZ, RZ, UR8 ;  /* 0x00000008ff047e24 */ /* 0x000fe2000f8e00ff */
[----:B----4-:R-:W-:Y:S01]  /*5ae0*/  MOV R7, UR7 ;  /* 0x0000000700077c02 */ /* 0x010fe20008000f00 */
[----:B------:R-:W-:Y:S01]  /*5af0*/  IMAD.U32 R6, RZ, RZ, UR6 ;  /* 0x00000006ff067e24 */ /* 0x000fe2000f8e00ff */
[----:B--2---:R-:W-:Y:S01]  /*5b00*/  MOV R11, UR5 ;  /* 0x00000005000b7c02 */ /* 0x004fe20008000f00 */
[----:B------:R-:W-:Y:S02]  /*5b10*/  IMAD.U32 R10, RZ, RZ, UR4 ;  /* 0x00000004ff0a7e24 */ /* 0x000fe4000f8e00ff */
[----:B------:R-:W-:Y:S07]  /*5b20*/  LEPC R20, `(.L_x_90) ;  /* 0x000000001014794e */ /* 0x000fee0000000000 */
[----:B---3-5:R-:W-:Y:S05]  /*5b30*/  CALL.ABS.NOINC R14 ;  /* 0x000000000e007343 */ /* 0x028fea0003c00000 */
.L_x_90:
[----:B------:R-:W1:Y:S01]  /*5b40*/  LDCU.64 UR8, c[0x4][0x80] ;  /* 0x01001000ff0877ac */ /* 0x000e620008000a00 */
[----:B------:R-:W2:Y:S01]  /*5b50*/  LDC.64 R2, c[0x4][R2] ;  /* 0x0100000002027b82 */ /* 0x000ea20000000a00 */
[----:B------:R-:W-:Y:S02]  /*5b60*/  HFMA2 R12, -RZ, RZ, 0, 5.9604644775390625e-08 ;  /* 0x00000001ff0c7431 */ /* 0x000fe400000001ff */
[----:B------:R-:W-:Y:S02]  /*5b70*/  IMAD.MOV.U32 R8, RZ, RZ, 0x70 ;  /* 0x00000070ff087424 */ /* 0x000fe400078e00ff */
[----:B------:R-:W-:Y:S01]  /*5b80*/  IMAD.MOV.U32 R13, RZ, RZ, RZ ;  /* 0x000000ffff0d7224 */ /* 0x000fe200078e00ff */
[----:B------:R-:W3:Y:S01]  /*5b90*/  LDCU.64 UR6, c[0x4][0x88] ;  /* 0x01001100ff0677ac */ /* 0x000ee20008000a00 */
[----:B------:R-:W4:Y:S01]  /*5ba0*/  LDCU.64 UR4, c[0x4][0x8] ;  /* 0x01000100ff0477ac */ /* 0x000f220008000a00 */
[----:B-1----:R-:W-:Y:S02]  /*5bb0*/  MOV R4, UR8 ;  /* 0x0000000800047c02 */ /* 0x002fe40008000f00 */
[----:B------:R-:W-:Y:S02]  /*5bc0*/  MOV R5, UR9 ;  /* 0x0000000900057c02 */ /* 0x000fe40008000f00 */
[----:B---3--:R-:W-:Y:S01]  /*5bd0*/  MOV R7, UR7 ;  /* 0x0000000700077c02 */ /* 0x008fe20008000f00 */
[----:B------:R-:W-:Y:S01]  /*5be0*/  IMAD.U32 R6, RZ, RZ, UR6 ;  /* 0x00000006ff067e24 */ /* 0x000fe2000f8e00ff */
[----:B----4-:R-:W-:Y:S01]  /*5bf0*/  MOV R11, UR5 ;  /* 0x00000005000b7c02 */ /* 0x010fe20008000f00 */
[----:B------:R-:W-:Y:S02]  /*5c00*/  IMAD.U32 R10, RZ, RZ, UR4 ;  /* 0x00000004ff0a7e24 */ /* 0x000fe4000f8e00ff */
[----:B------:R-:W-:Y:S07]  /*5c10*/  LEPC R20, `(.L_x_89) ;  /* 0x000000001014794e */ /* 0x000fee0000000000 */
[----:B--2---:R-:W-:Y:S05]  /*5c20*/  CALL.ABS.NOINC R2 ;  /* 0x0000000002007343 */ /* 0x004fea0003c00000 */
.L_x_89:
[----:B------:R-:W-:Y:S05]  /*5c30*/  BSYNC.RECONVERGENT B6 ;  /* 0x0000000000067941 */ /* 0x000fea0003800200 */
.L_x_88:
[----:B------:R-:W-:Y:S01]  /*5c40*/  ISETP.NE.U32.AND P4, PT, R62, RZ, PT ;  /* 0x000000ff3e00720c */ /* 0x000fe20003f85070 */
[----:B------:R-:W-:Y:S01]  /*5c50*/  UISETP.NE.AND UP2, UPT, UR50, URZ, UPT ;  /* 0x000000ff3200728c */ /* 0x000fe2000bf45270 */
[----:B------:R-:W-:Y:S01]  /*5c60*/  ISETP.NE.U32.AND P2, PT, RZ, UR38, PT ;  /* 0x00000026ff007c0c */ /* 0x000fe2000bf45070 */
[----:B------:R-:W-:Y:S01]  /*5c70*/  UISETP.NE.U32.AND UP1, UPT, UR44, URZ, UPT ;  /* 0x000000ff2c00728c */ /* 0x000fe2000bf25070 */
[----:B------:R-:W-:Y:S01]  /*5c80*/  ISETP.NE.AND.EX P4, PT, R63, RZ, PT, P4 ;  /* 0x000000ff3f00720c */ /* 0x000fe20003f85340 */
[----:B------:R-:W-:Y:S01]  /*5c90*/  UPLOP3.LUT UP0, UPT, UPT, UPT, UPT, 0x40, 0x4 ;  /* 0x000000000004789c */ /* 0x000fe20003f0e870 */
[----:B------:R-:W-:Y:S01]  /*5ca0*/  ISETP.NE.AND.EX P2, PT, RZ, UR39, PT, P2 ;  /* 0x00000027ff007c0c */ /* 0x000fe2000bf45320 */
[----:B------:R-:W-:Y:S01]  /*5cb0*/  UISETP.NE.AND.EX UP1, UPT, UR45, URZ, UPT, UP1 ;  /* 0x000000ff2d00728c */ /* 0x000fe2000bf25310 */
[----:B------:R-:W-:Y:S04]  /*5cc0*/  PLOP3.LUT P1, PT, PT, PT, UP2, 0x80, 0x8 ;  /* 0x000000000008781c */ /* 0x000fe80003f2f028 */
[----:B------:R-:W-:Y:S06]  /*5cd0*/  @UP2 UPLOP3.LUT UP0, UPT, UPT, UPT, UP1, 0x80, 0x8 ;  /* 0x000000000008289c */ /* 0x000fec0003f0f010 */
[----:B------:R-:W-:Y:S01]  /*5ce0*/  PLOP3.LUT P0, PT, PT, PT, UP0, 0x80, 0x8 ;  /* 0x000000000008781c */ /* 0x000fe20003f0f008 */
[----:B------:R-:W-:Y:S01]  /*5cf0*/  @!UPT UIADD3 URZ, UPT, UPT, URZ, URZ, URZ ;  /* 0x000000fffffff290 */ /* 0x000fe2000fffe0ff */
[----:B------:R-:W-:Y:S11]  /*5d00*/  BRA.U !UP1, `(.L_x_91) ;  /* 0x0000000109387547 */ /* 0x000ff6000b800000 */
[----:B------:R-:W-:Y:S01]  /*5d10*/  UISETP.NE.U32.AND UP0, UPT, UR38, URZ, UPT ;  /* 0x000000ff2600728c */ /* 0x000fe2000bf05070 */
[----:B------:R-:W-:Y:S02]  /*5d20*/  HFMA2 R0, -RZ, RZ, 0, 5.9604644775390625e-08 ;  /* 0x00000001ff007431 */ /* 0x000fe400000001ff */
[----:B------:R-:W-:Y:S01]  /*5d30*/  IMAD.MOV.U32 R67, RZ, RZ, 0x1 ;  /* 0x00000001ff437424 */ /* 0x000fe200078e00ff */
[----:B------:R-:W-:Y:S06]  /*5d40*/  UISETP.NE.AND.EX UP0, UPT, UR39, URZ, UPT, UP0 ;  /* 0x000000ff2700728c */ /* 0x000fec000bf05300 */
[----:B------:R-:W-:Y:S05]  /*5d50*/  PLOP3.LUT P3, PT, PT, PT, UP0, 0x80, 0x8 ;  /* 0x000000000008781c */ /* 0x000fea0003f6f008 */
[----:B------:R-:W1:Y:S01]  /*5d60*/  @UP0 LDCU.64 UR6, c[0x0][0x888] ;  /* 0x00011100ff0607ac */ /* 0x000e620008000a00 */
[----:B------:R-:W-:Y:S07]  /*5d70*/  @UP0 UIMAD UR4, UR36, UR44, URZ ;  /* 0x0000002c240402a4 */ /* 0x000fee000f8e02ff */
[----:B------:R-:W-:Y:S01]  /*5d80*/  @!P3 PRMT R67, R0, 0x7610, R67 ;  /* 0x000076100043b816 */ /* 0x000fe20000000043 */
[----:B-1----:R-:W-:Y:S03]  /*5d90*/  @UP0 UIMAD.WIDE UR6, UR4, 0x4, UR6 ;  /* 0x00000004040608a5 */ /* 0x002fe6000f8e0206 */
[----:B------:R-:W1:Y:S03]  /*5da0*/  @!UP0 LDCU UR4, c[0x0][0x880] ;  /* 0x00011000ff0487ac */ /* 0x000e660008000800 */
[----:B------:R-:W-:Y:S01]  /*5db0*/  IMAD.U32 R2, RZ, RZ, UR6 ;  /* 0x00000006ff027e24 */ /* 0x000fe2000f8e00ff */
[----:B------:R-:W-:Y:S05]  /*5dc0*/  MOV R3, UR7 ;  /* 0x0000000700037c02 */ /* 0x000fea0008000f00 */
[----:B-----5:R2:W5:Y:S02]  /*5dd0*/  @P3 LDG.E R35, desc[UR46][R2.64] ;  /* 0x0000002e02233981 */ /* 0x020564000c1e1900 */
[----:B-12---:R-:W-:Y:S02]  /*5de0*/  @!P3 IMAD.U32 R35, RZ, RZ, UR4 ;  /* 0x00000004ff23be24 */ /* 0x006fe4000f8e00ff */
.L_x_91:
[----:B------:R-:W-:Y:S05]  /*5df0*/  @!P4 BRA `(.L_x_92) ;  /* 0x000000000020c947 */ /* 0x000fea0003800000 */
[----:B------:R-:W-:Y:S04]  /*5e00*/  ISETP.NE.U32.AND P3, PT, R60, RZ, PT ;  /* 0x000000ff3c00720c */ /* 0x000fe80003f65070 */
[----:B------:R-:W-:Y:S11]  /*5e10*/  ISETP.NE.AND.EX P3, PT, R61, RZ, PT, P3 ;  /* 0x000000ff3d00720c */ /* 0x000ff60003f65330 */
[----:B------:R-:W-:Y:S02]  /*5e20*/  @!UPT UIADD3 URZ, UPT, UPT, URZ, URZ, URZ ;  /* 0x000000fffffff290 */ /* 0x000fe4000fffe0ff */
[----:B------:R-:W1:Y:S01]  /*5e30*/  @P3 LDC.64 R2, c[0x0][0x8a8] ;  /* 0x00022a00ff023b82 */ /* 0x000e620000000a00 */
[----:B------:R-:W-:Y:S04]  /*5e40*/  @P3 IMAD R0, R62, UR36, RZ ;  /* 0x000000243e003c24 */ /* 0x000fe8000f8e02ff */
[----:B-1----:R-:W-:Y:S05]  /*5e50*/  @P3 IMAD.WIDE R2, R0, 0x4, R2 ;  /* 0x0000000400023825 */ /* 0x002fea00078e0202 */
[----:B-----5:R1:W5:Y:S02]  /*5e60*/  @P3 LDG.E R32, desc[UR46][R2.64] ;  /* 0x0000002e02203981 */ /* 0x020364000c1e1900 */
[----:B-1----:R-:W2:Y:S02]  /*5e70*/  @!P3 LDC R32, c[0x0][0x8a0] ;  /* 0x00022800ff20bb82 */ /* 0x002ea40000000800 */
.L_x_92:
[----:B-----5:R-:W-:Y:S01]  /*5e80*/  FSETP.NEU.AND P3, PT, R35, RZ, PT ;  /* 0x000000ff2300720b */ /* 0x020fe20003f6d000 */
[----:B------:R-:W-:Y:S01]  /*5e90*/  BSSY B1, `(.L_x_93) ;  /* 0x0000038000017945 */ /* 0x000fe20003800000 */
[----:B------:R-:W-:Y:S01]  /*5ea0*/  SEL R3, RZ, 0xffffffff, P2 ;  /* 0xffffffffff037807 */ /* 0x000fe20001000000 */
[----:B------:R-:W-:Y:S01]  /*5eb0*/  IMAD.MOV.U32 R43, RZ, RZ, 0x1 ;  /* 0x00000001ff2b7424 */ /* 0x000fe200078e00ff */
[----:B------:R-:W-:Y:S01]  /*5ec0*/  @P1 LOP3.LUT P2, RZ, R67, 0xff, RZ, 0xc0, !PT ;  /* 0x000000ff43ff1812 */ /* 0x000fe2000784c0ff */
[----:B------:R-:W-:Y:S01]  /*5ed0*/  IMAD R34, R30, 0x80, R33 ;  /* 0x000000801e227824 */ /* 0x000fe200078e0221 */
[----:B------:R-:W-:Y:S01]  /*5ee0*/  @P1 SEL R2, RZ, 0xffffffff, P3 ;  /* 0xffffffffff021807 */ /* 0x000fe20001800000 */
[----:B------:R-:W-:Y:S01]  /*5ef0*/  IMAD R85, R80, -0x10, R78 ;  /* 0xfffffff050557824 */ /* 0x000fe200078e024e */
[----:B------:R-:W-:Y:S01]  /*5f00*/  LEA R87, R30, UR48, 0x3 ;  /* 0x000000301e577c11 */ /* 0x000fe2000f8e18ff */
[----:B------:R-:W-:Y:S01]  /*5f10*/  IMAD.MOV.U32 R88, RZ, RZ, RZ ;  /* 0x000000ffff587224 */ /* 0x000fe200078e00ff */
[----:B------:R-:W-:Y:S02]  /*5f20*/  @P0 SEL R2, R3, R2, !P2 ;  /* 0x0000000203020207 */ /* 0x000fe40005000000 */
[----:B------:R-:W-:Y:S02]  /*5f30*/  CS2R R46, SRZ ;  /* 0x00000000002e7805 */ /* 0x000fe4000001ff00 */
[----:B------:R-:W-:Y:S02]  /*5f40*/  SHF.L.U32 R0, R76, 0x1f, RZ ;  /* 0x0000001f4c007819 */ /* 0x000fe400000006ff */
[----:B------:R-:W-:Y:S02]  /*5f50*/  CS2R R44, SRZ ;  /* 0x00000000002c7805 */ /* 0x000fe4000001ff00 */
[----:B------:R-:W-:Y:S02]  /*5f60*/  @P1 LOP3.LUT R2, R2, 0x1, RZ, 0xc0, !PT ;  /* 0x0000000102021812 */ /* 0x000fe400078ec0ff */
[----:B------:R-:W-:Y:S02]  /*5f70*/  CS2R R50, SRZ ;  /* 0x0000000000327805 */ /* 0x000fe4000001ff00 */
[----:B------:R-:W-:Y:S02]  /*5f80*/  PLOP3.LUT P2, PT, PT, PT, UP1, 0x80, 0x8 ;  /* 0x000000000008781c */ /* 0x000fe40003f4f018 */
[----:B------:R-:W-:Y:S02]  /*5f90*/  CS2R R48, SRZ ;  /* 0x0000000000307805 */ /* 0x000fe4000001ff00 */
[----:B------:R-:W-:Y:S02]  /*5fa0*/  ISETP.NE.U32.OR P5, PT, R2, 0x1, !P1 ;  /* 0x000000010200780c */ /* 0x000fe40004fa5470 */
[----:B------:R-:W-:Y:S02]  /*5fb0*/  CS2R R54, SRZ ;  /* 0x0000000000367805 */ /* 0x000fe4000001ff00 */
[----:B------:R-:W-:Y:S02]  /*5fc0*/  LOP3.LUT P4, R83, R67, 0xff, RZ, 0xc0, !PT ;  /* 0x000000ff43537812 */ /* 0x000fe4000788c0ff */
[----:B------:R-:W-:Y:S02]  /*5fd0*/  CS2R R52, SRZ ;  /* 0x0000000000347805 */ /* 0x000fe4000001ff00 */
[----:B------:R-:W-:Y:S02]  /*5fe0*/  SEL R2, RZ, 0xffffffff, P3 ;  /* 0xffffffffff027807 */ /* 0x000fe40001800000 */
[----:B------:R-:W-:Y:S02]  /*5ff0*/  CS2R R58, SRZ ;  /* 0x00000000003a7805 */ /* 0x000fe4000001ff00 */
[----:B------:R-:W-:Y:S02]  /*6000*/  P2R R86, PR, RZ, 0x20 ;  /* 0x00000020ff567803 */ /* 0x000fe40000000000 */
[----:B------:R-:W-:Y:S02]  /*6010*/  CS2R R56, SRZ ;  /* 0x0000000000387805 */ /* 0x000fe4000001ff00 */
[----:B------:R-:W-:Y:S02]  /*6020*/  @P2 SEL R2, R3, R2, !P4 ;  /* 0x0000000203022207 */ /* 0x000fe40006000000 */
[----:B------:R-:W-:Y:S02]  /*6030*/  @P5 SHF.L.U32 R4, RZ, 0x1f, RZ ;  /* 0x0000001fff045819 */ /* 0x000fe400000006ff */
[----:B------:R-:W-:Y:S02]  /*6040*/  LOP3.LUT R2, R2, 0x1, RZ, 0xc0, !PT ;  /* 0x0000000102027812 */ /* 0x000fe400078ec0ff */
[----:B------:R-:W1:Y:S02]  /*6050*/  @P5 SYNCS.PHASECHK.TRANS64.TRYWAIT P1, [UR48+0x30], R4 ;  /* 0x00003004ff0055a7 */ /* 0x000e640008021130 */
[----:B------:R-:W-:Y:S04]  /*6060*/  ISETP.NE.U32.AND P2, PT, R2, 0x1, PT ;  /* 0x000000010200780c */ /* 0x000fe80003f45070 */
[----:B------:R-:W-:Y:S01]  /*6070*/  P2R R89, PR, RZ, 0x4 ;  /* 0x00000004ff597803 */ /* 0x000fe20000000000 */
[----:B------:R3:W4:Y:S01]  /*6080*/  SYNCS.PHASECHK.TRANS64.TRYWAIT P0, [R87+URZ+0xa0], R0 ;  /* 0x0000a000570075a7 */ /* 0x00072200080011ff */
[----:B-1----:R-:W-:Y:S01]  /*6090*/  @P5 SEL R43, RZ, 0x1, !P1 ;  /* 0x00000001ff2b5807 */ /* 0x002fe20004800000 */
[----:B---3--:R-:W-:Y:S06]  /*60a0*/  @!P5 BRA `(.L_x_94) ;  /* 0x000000000058d947 */ /* 0x008fec0003800000 */
[----:B------:R-:W-:Y:S01]  /*60b0*/  IMAD.MOV.U32 R47, RZ, RZ, RZ ;  /* 0x000000ffff2f7224 */ /* 0x000fe200078e00ff */
[----:B------:R-:W-:Y:S01]  /*60c0*/  ISETP.NE.AND P1, PT, R43, RZ, PT ;  /* 0x000000ff2b00720c */ /* 0x000fe20003f25270 */
[----:B------:R-:W-:Y:S01]  /*60d0*/  BSSY B0, `(.L_x_95) ;  /* 0x000000c000007945 */ /* 0x000fe20003800000 */
[----:B------:R-:W-:Y:S02]  /*60e0*/  CS2R R58, SRZ ;  /* 0x00000000003a7805 */ /* 0x000fe4000001ff00 */
[----:B------:R-:W-:Y:S02]  /*60f0*/  CS2R R56, SRZ ;  /* 0x0000000000387805 */ /* 0x000fe4000001ff00 */
[----:B------:R-:W-:Y:S02]  /*6100*/  CS2R R54, SRZ ;  /* 0x0000000000367805 */ /* 0x000fe4000001ff00 */
[----:B------:R-:W-:Y:S02]  /*6110*/  CS2R R52, SRZ ;  /* 0x0000000000347805 */ /* 0x000fe4000001ff00 */
[----:B------:R-:W-:Y:S02]  /*6120*/  CS2R R50, SRZ ;  /* 0x0000000000327805 */ /* 0x000fe4000001ff00 */
[----:B------:R-:W-:Y:S02]  /*6130*/  CS2R R48, SRZ ;  /* 0x0000000000307805 */ /* 0x000fe4000001ff00 */
[----:B------:R-:W-:Y:S01]  /*6140*/  CS2R R44, SRZ ;  /* 0x00000000002c7805 */ /* 0x000fe2000001ff00 */
[----:B------:R-:W-:Y:S06]  /*6150*/  @P1 BRA `(.L_x_96) ;  /* 0x00000000000c1947 */ /* 0x000fec0003800000 */
[----:B------:R-:W-:Y:S04]  /*6160*/  SHF.L.U32 R3, RZ, 0x1f, RZ ;  /* 0x0000001fff037819 */ /* 0x000fe800000006ff */
[----:B------:R-:W1:Y:S02]  /*6170*/  SYNCS.PHASECHK.TRANS64.TRYWAIT P1, [UR48+0x30], R3 ;  /* 0x00003003ff0075a7 */ /* 0x000e640008021130 */
[----:B-1----:R-:W-:Y:S05]  /*6180*/  @!P1 BRA `(.L_x_97) ;  /* 0x0000005800589947 */ /* 0x002fea0003800000 */
.L_x_96:
[----:B------:R-:W-:Y:S05]  /*6190*/  BSYNC B0 ;  /* 0x0000000000007941 */ /* 0x000fea0003800000 */
.L_x_95:
[----:B------:R-:W-:Y:S01]  /*61a0*/  ISETP.NE.AND P1, PT, R89, RZ, PT ;  /* 0x000000ff5900720c */ /* 0x000fe20003f25270 */
[----:B------:R-:W-:Y:S11]  /*61b0*/  HFMA2 R88, -RZ, RZ, 0, 5.9604644775390625e-08 ;  /* 0x00000001ff587431 */ /* 0x000ff600000001ff */
[----:B------:R-:W-:Y:S01]  /*61c0*/  @!UPT UIADD3 URZ, UPT, UPT, URZ, URZ, URZ ;  /* 0x000000fffffff290 */ /* 0x000fe2000fffe0ff */
[----:B------:R3:W1:Y:S04]  /*61d0*/  @P1 LDS.128 R56, [R79] ;  /* 0x000000004f381984 */ /* 0x0006680000000c00 */
[----:B------:R3:W1:Y:S04]  /*61e0*/  @P1 LDS.128 R52, [R78+0x10] ;  /* 0x000010004e341984 */ /* 0x0006680000000c00 */
[----:B------:R3:W1:Y:S04]  /*61f0*/  @P1 LDS.128 R48, [R77+0x20] ;  /* 0x000020004d301984 */ /* 0x0006680000000c00 */
[----:B------:R3:W1:Y:S02]  /*6200*/  @P1 LDS.128 R44, [R85+0x30] ;  /* 0x00003000552c1984 */ /* 0x0006640000000c00 */
.L_x_94:
[----:B------:R-:W-:Y:S05]  /*6210*/  BSYNC B1 ;  /* 0x0000000000017941 */ /* 0x000fea0003800000 */
.L_x_93:
[----:B-1----:R-:W-:Y:S04]  /*6220*/  SHF.R.U32.HI R3, RZ, 0x15, R34 ;  /* 0x00000015ff037819 */ /* 0x002fe80000011622 */
[----:B------:R-:W-:Y:S01]  /*6230*/  LOP3.LUT P1, RZ, R3, 0x3, R72, 0x48, !PT ;  /* 0x0000000303ff7812 */ /* 0x000fe20007824848 */
[----:B------:R-:W-:Y:S01]  /*6240*/  @!UPT UIADD3 URZ, UPT, UPT, URZ, URZ, URZ ;  /* 0x000000fffffff290 */ /* 0x000fe2000fffe0ff */
[----:B----4-:R-:W-:Y:S11]  /*6250*/  @P0 BRA `(.L_x_98) ;  /* 0x0000000000080947 */ /* 0x010ff60003800000 */
[----:B------:R-:W1:Y:S02]  /*6260*/  SYNCS.PHASECHK.TRANS64.TRYWAIT P0, [R87+URZ+0xa0], R0 ;  /* 0x0000a000570075a7 */ /* 0x000e6400080011ff */
[----:B-1----:R-:W-:Y:S05]  /*6270*/  @!P0 BRA `(.L_x_99) ;  /* 0x0000005800348947 */ /* 0x002fea0003800000 */
.L_x_98:
[----:B------:R-:W-:Y:S05]  /*6280*/  @!P1 BRA `(.L_x_100) ;  /* 0x0000000000409947 */ /* 0x000fea0003800000 */
[----:B------:R-:W4:Y:S01]  /*6290*/  LDCU.64 UR8, c[0x4][0x70] ;  /* 0x01000e00ff0877ac */ /* 0x000f220008000a00 */
[----:B------:R-:W-:Y:S01]  /*62a0*/  MOV R3, 0x0 ;  /* 0x0000000000037802 */ /* 0x000fe20000000f00 */
[----:B------:R-:W-:Y:S02]  /*62b0*/  HFMA2 R12, -RZ, RZ, 0, 5.9604644775390625e-08 ;  /* 0x00000001ff0c7431 */ /* 0x000fe400000001ff */
[----:B------:R-:W-:Y:S02]  /*62c0*/  IMAD.MOV.U32 R8, RZ, RZ, 0x192 ;  /* 0x00000192ff087424 */ /* 0x000fe400078e00ff */
[----:B------:R-:W-:Y:S01]  /*62d0*/  IMAD.MOV.U32 R13, RZ, RZ, RZ ;  /* 0x000000ffff0d7224 */ /* 0x000fe200078e00ff */
[----:B------:R-:W5:Y:S01]  /*62e0*/  LDCU.64 UR6, c[0x4][0x78] ;  /* 0x01000f00ff0677ac */ /* 0x000f620008000a00 */
[----:B------:R-:W1:Y:S01]  /*62f0*/  LDC.64 R2, c[0x4][R3] ;  /* 0x0100000003027b82 */ /* 0x000e620000000a00 */
[----:B------:R-:W2:Y:S01]  /*6300*/  LDCU.64 UR4, c[0x4][0x10] ;  /* 0x01000200ff0477ac */ /* 0x000ea20008000a00 */
[----:B----4-:R-:W-:Y:S01]  /*6310*/  MOV R5, UR9 ;  /* 0x0000000900057c02 */ /* 0x010fe20008000f00 */
[----:B------:R-:W-:Y:S01]  /*6320*/  IMAD.U32 R4, RZ, RZ, UR8 ;  /* 0x00000008ff047e24 */ /* 0x000fe2000f8e00ff */
[----:B-----5:R-:W-:Y:S01]  /*6330*/  MOV R7, UR7 ;  /* 0x0000000700077c02 */ /* 0x020fe20008000f00 */
[----:B------:R-:W-:Y:S01]  /*6340*/  IMAD.U32 R6, RZ, RZ, UR6 ;  /* 0x00000006ff067e24 */ /* 0x000fe2000f8e00ff */
[----:B--2---:R-:W-:Y:S01]  /*6350*/  MOV R11, UR5 ;  /* 0x00000005000b7c02 */ /* 0x004fe20008000f00 */
[----:B------:R-:W-:Y:S02]  /*6360*/  IMAD.U32 R10, RZ, RZ, UR4 ;  /* 0x00000004ff0a7e24 */ /* 0x000fe4000f8e00ff */
[----:B------:R-:W-:Y:S07]  /*6370*/  LEPC R20, `(.L_x_100) ;  /* 0x000000001014794e */ /* 0x000fee0000000000 */
[----:B-1-3--:R-:W-:Y:S05]  /*6380*/  CALL.ABS.NOINC R2 ;  /* 0x0000000002007343 */ /* 0x00afea0003c00000 */
.L_x_100:
[----:B------:R-:W-:Y:S01]  /*6390*/  LOP3.LUT R20, R56, 0xffffe000, RZ, 0xc0, !PT ;  /* 0xffffe00038147812 */ /* 0x000fe200078ec0ff */
[----:B------:R-:W-:Y:S05]  /*63a0*/  WARPSYNC.ALL ;  /* 0x0000000000007948 */ /* 0x000fea0003800000 */
[----:B------:R-:W-:Y:S01]  /*63b0*/  R2UR UR4, R34 ;  /* 0x00000000220472ca */ /* 0x000fe200000e0000 */
[----:B------:R-:W-:Y:S01]  /*63c0*/  BSSY.RECONVERGENT B0, `(.L_x_101) ;  /* 0x0000058000007945 */ /* 0x000fe20003800200 */
[----:B------:R-:W-:Y:S02]  /*63d0*/  LOP3.LUT R21, R57, 0xffffe000, RZ, 0xc0, !PT ;  /* 0xffffe00039157812 */ /* 0x000fe400078ec0ff */
[----:B------:R-:W-:Y:S02]  /*63e0*/  LOP3.LUT R40, R58, 0xffffe000, RZ, 0xc0, !PT ;  /* 0xffffe0003a287812 */ /* 0x000fe400078ec0ff */
[----:B------:R-:W-:Y:S02]  /*63f0*/  LOP3.LUT R41, R52, 0xffffe000, RZ, 0xc0, !PT ;  /* 0xffffe00034297812 */ /* 0x000fe400078ec0ff */
[----:B------:R-:W-:Y:S05]  /*6400*/  ISETP.NE.AND P0, PT, R81, RZ, PT ;  /* 0x000000ff5100720c */ /* 0x000fea0003f05270 */
[----:B------:R-:W1:Y:S02]  /*6410*/  LDTM.x16 R4, tmem[UR4] ;  /* 0x00000004000479ee */ /* 0x000e640008240000 */
[C---:B-12---:R-:W-:Y:S01]  /*6420*/  FMUL R0, R32.reuse, R4 ;  /* 0x0000000420007220 */ /* 0x046fe20000400000 */
[C---:B------:R-:W-:Y:S01]  /*6430*/  FMUL R2, R32.reuse, R5 ;  /* 0x0000000520027220 */ /* 0x040fe20000400000 */
[C---:B------:R-:W-:Y:S01]  /*6440*/  FMUL R3, R32.reuse, R6 ;  /* 0x0000000620037220 */ /* 0x040fe20000400000 */
[----:B------:R-:W-:Y:S01]  /*6450*/  FMUL R7, R32, R7 ;  /* 0x0000000720077220 */ /* 0x000fe20000400000 */
[----:B------:R-:W-:Y:S01]  /*6460*/  FFMA R36, R35, R20, R0 ;  /* 0x0000001423247223 */ /* 0x000fe20000000000 */
[----:B------:R-:W-:Y:S01]  /*6470*/  LOP3.LUT R20, R59, 0xffffe000, RZ, 0xc0, !PT ;  /* 0xffffe0003b147812 */ /* 0x000fe200078ec0ff */
[C---:B------:R-:W-:Y:S01]  /*6480*/  FFMA R37, R35.reuse, R21, R2 ;  /* 0x0000001523257223 */ /* 0x040fe20000000002 */
[----:B------:R-:W-:Y:S01]  /*6490*/  LOP3.LUT R21, R54, 0xffffe000, RZ, 0xc0, !PT ;  /* 0xffffe00036157812 */ /* 0x000fe200078ec0ff */
[----:B------:R-:W-:Y:S01]  /*64a0*/  FFMA R38, R35, R40, R3 ;  /* 0x0000002823267223 */ /* 0x000fe20000000003 */
[----:B------:R-:W-:Y:S01]  /*64b0*/  LOP3.LUT R40, R53, 0xffffe000, RZ, 0xc0, !PT ;  /* 0xffffe00035287812 */ /* 0x000fe200078ec0ff */
[----:B------:R-:W-:Y:S01]  /*64c0*/  FFMA R39, R35, R20, R7 ;  /* 0x0000001423277223 */ /* 0x000fe20000000007 */
[----:B------:R-:W-:Y:S01]  /*64d0*/  LOP3.LUT R20, R55, 0xffffe000, RZ, 0xc0, !PT ;  /* 0xffffe00037147812 */ /* 0x000fe200078ec0ff */
[C---:B------:R-:W-:Y:S01]  /*64e0*/  FMUL R4, R32.reuse, R8 ;  /* 0x0000000820047220 */ /* 0x040fe20000400000 */
[----:B------:R-:W-:Y:S01]  /*64f0*/  F2FP.TF32.F32.PACK_B R36, R36 ;  /* 0x00000024ff24723e */ /* 0x000fe200024050ff */
[C---:B------:R-:W-:Y:S01]  /*6500*/  FMUL R5, R32.reuse, R9 ;  /* 0x0000000920057220 */ /* 0x040fe20000400000 */
[----:B------:R-:W-:Y:S01]  /*6510*/  F2FP.TF32.F32.PACK_B R37, R37 ;  /* 0x00000025ff25723e */ /* 0x000fe200024050ff */
[C---:B------:R-:W-:Y:S01]  /*6520*/  FMUL R6, R32.reuse, R10 ;  /* 0x0000000a20067220 */ /* 0x040fe20000400000 */
[----:B------:R-:W-:Y:S01]  /*6530*/  FMUL R11, R32, R11 ;  /* 0x0000000b200b7220 */ /* 0x000fe20000400000 */
[----:B------:R-:W-:Y:S01]  /*6540*/  F2FP.TF32.F32.PACK_B R38, R38 ;  /* 0x00000026ff26723e */ /* 0x000fe200024050ff */
[C---:B------:R-:W-:Y:S01]  /*6550*/  FFMA R4, R35.reuse, R41, R4 ;  /* 0x0000002923047223 */ /* 0x040fe20000000004 */
[----:B------:R-:W-:Y:S01]  /*6560*/  F2FP.TF32.F32.PACK_B R39, R39 ;  /* 0x00000027ff27723e */ /* 0x000fe200024050ff */
[C---:B------:R-:W-:Y:S01]  /*6570*/  FFMA R5, R35.reuse, R40, R5 ;  /* 0x0000002823057223 */ /* 0x040fe20000000005 */
[C---:B------:R-:W-:Y:S01]  /*6580*/  FFMA R6, R35.reuse, R21, R6 ;  /* 0x0000001523067223 */ /* 0x040fe20000000006 */
[----:B------:R-:W-:Y:S01]  /*6590*/  FFMA R7, R35, R20, R11 ;  /* 0x0000001423077223 */ /* 0x000fe2000000000b */
[----:B------:R-:W-:Y:S01]  /*65a0*/  LOP3.LUT R41, R48, 0xffffe000, RZ, 0xc0, !PT ;  /* 0xffffe00030297812 */ /* 0x000fe200078ec0ff */
[----:B------:R1:W-:Y:S01]  /*65b0*/  STS.128 [R79], R36 ;  /* 0x000000244f007388 */ /* 0x0003e20000000c00 */
[----:B------:R-:W-:Y:S01]  /*65c0*/  LOP3.LUT R40, R49, 0xffffe000, RZ, 0xc0, !PT ;  /* 0xffffe00031287812 */ /* 0x000fe200078ec0ff */
[C---:B------:R-:W-:Y:S01]  /*65d0*/  FMUL R8, R32.reuse, R12 ;  /* 0x0000000c20087220 */ /* 0x040fe20000400000 */
[----:B------:R-:W-:Y:S01]  /*65e0*/  FMUL R9, R32, R13 ;  /* 0x0000000d20097220 */ /* 0x000fe20000400000 */
[----:B------:R-:W-:Y:S01]  /*65f0*/  LOP3.LUT R21, R50, 0xffffe000, RZ, 0xc0, !PT ;  /* 0xffffe00032157812 */ /* 0x000fe200078ec0ff */
[C---:B------:R-:W-:Y:S01]  /*6600*/  FMUL R10, R32.reuse, R14 ;  /* 0x0000000e200a7220 */ /* 0x040fe20000400000 */
[----:B------:R-:W-:Y:S01]  /*6610*/  LOP3.LUT R20, R51, 0xffffe000, RZ, 0xc0, !PT ;  /* 0xffffe00033147812 */ /* 0x000fe200078ec0ff */
[----:B------:R-:W-:Y:S01]  /*6620*/  FMUL R15, R32, R15 ;  /* 0x0000000f200f7220 */ /* 0x000fe20000400000 */
[----:B------:R-:W-:Y:S01]  /*6630*/  F2FP.TF32.F32.PACK_B R4, R4 ;  /* 0x00000004ff04723e */ /* 0x000fe200024050ff */
[C---:B------:R-:W-:Y:S01]  /*6640*/  FFMA R8, R35.reuse, R41, R8 ;  /* 0x0000002923087223 */ /* 0x040fe20000000008 */
[----:B------:R-:W-:Y:S01]  /*6650*/  F2FP.TF32.F32.PACK_B R5, R5 ;  /* 0x00000005ff05723e */ /* 0x000fe200024050ff */
[C---:B------:R-:W-:Y:S01]  /*6660*/  FFMA R9, R35.reuse, R40, R9 ;  /* 0x0000002823097223 */ /* 0x040fe20000000009 */
[----:B------:R-:W-:Y:S01]  /*6670*/  F2FP.TF32.F32.PACK_B R6, R6 ;  /* 0x00000006ff06723e */ /* 0x000fe200024050ff */
[C---:B------:R-:W-:Y:S01]  /*6680*/  FFMA R10, R35.reuse, R21, R10 ;  /* 0x00000015230a7223 */ /* 0x040fe2000000000a */
[----:B------:R-:W-:Y:S01]  /*6690*/  F2FP.TF32.F32.PACK_B R7, R7 ;  /* 0x00000007ff07723e */ /* 0x000fe200024050ff */
[----:B------:R-:W-:Y:S01]  /*66a0*/  FFMA R11, R35, R20, R15 ;  /* 0x00000014230b7223 */ /* 0x000fe2000000000f */
[----:B------:R-:W-:Y:S01]  /*66b0*/  LOP3.LUT R41, R44, 0xffffe000, RZ, 0xc0, !PT ;  /* 0xffffe0002c297812 */ /* 0x000fe200078ec0ff */
[C---:B------:R-:W-:Y:S01]  /*66c0*/  FMUL R12, R32.reuse, R16 ;  /* 0x00000010200c7220 */ /* 0x040fe20000400000 */
[----:B------:R-:W-:Y:S01]  /*66d0*/  LOP3.LUT R40, R45, 0xffffe000, RZ, 0xc0, !PT ;  /* 0xffffe0002d287812 */ /* 0x000fe200078ec0ff */
[----:B------:R1:W-:Y:S01]  /*66e0*/  STS.128 [R78+0x10], R4 ;  /* 0x000010044e007388 */ /* 0x0003e20000000c00 */
        /* <DEDUP_REMOVED lines=13> */
[----:B------:R-:W-:Y:S02]  /*67c0*/  F2FP.TF32.F32.PACK_B R12, R12 ;  /* 0x0000000cff0c723e */ /* 0x000fe400024050ff */
[----:B------:R-:W-:Y:S01]  /*67d0*/  F2FP.TF32.F32.PACK_B R13, R13 ;  /* 0x0000000dff0d723e */ /* 0x000fe200024050ff */
[----:B------:R1:W-:Y:S01]  /*67e0*/  STS.128 [R77+0x20], R8 ;  /* 0x000020084d007388 */ /* 0x0003e20000000c00 */
[----:B------:R-:W-:Y:S02]  /*67f0*/  F2FP.TF32.F32.PACK_B R14, R14 ;  /* 0x0000000eff0e723e */ /* 0x000fe400024050ff */
[----:B------:R-:W-:Y:S05]  /*6800*/  F2FP.TF32.F32.PACK_B R15, R15 ;  /* 0x0000000fff0f723e */ /* 0x000fea00024050ff */
[----:B------:R1:W-:Y:S01]  /*6810*/  STS.128 [R85+0x30], R12 ;  /* 0x0000300c55007388 */ /* 0x0003e20000000c00 */
[----:B------:R-:W-:Y:S01]  /*6820*/  @!PT LDS RZ, [RZ] ;  /* 0x00000000fffff984 */ /* 0x000fe20000000800 */
[----:B------:R-:W-:Y:S01]  /*6830*/  @!PT LDS RZ, [RZ] ;  /* 0x00000000fffff984 */ /* 0x000fe20000000800 */
[----:B------:R-:W-:Y:S01]  /*6840*/  @!PT LDS RZ, [RZ] ;  /* 0x00000000fffff984 */ /* 0x000fe20000000800 */
[----:B------:R-:W-:Y:S01]  /*6850*/  @!PT LDS RZ, [RZ] ;  /* 0x00000000fffff984 */ /* 0x000fe20000000800 */
[----:B------:R2:W-:Y:S07]  /*6860*/  MEMBAR.ALL.CTA ;  /* 0x0000000000007992 */ /* 0x0005ee0000008000 */
[----:B--2---:R-:W2:Y:S02]  /*6870*/  FENCE.VIEW.ASYNC.S ;  /* 0x00000000000073c6 */ /* 0x004ea40000000000 */
[----:B--2---:R-:W-:Y:S06]  /*6880*/  BAR.SYNC.DEFER_BLOCKING 0x1, 0x80 ;  /* 0x0042000000007b1d */ /* 0x004fec0000010000 */
[----:B------:R-:W-:Y:S05]  /*6890*/  @P0 BRA `(.L_x_102) ;  /* 0x0000000000280947 */ /* 0x000fea0003800000 */
[----:B------:R-:W-:Y:S02]  /*68a0*/  UIADD3 UR4, UPT, UPT, UR48, 0x200, URZ ;  /* 0x0000020030047890 */ /* 0x000fe4000fffe0ff */
[----:B------:R-:W-:Y:S01]  /*68b0*/  UIADD3 UR6, UP0, UPT, UR52, 0x680, URZ ;  /* 0x0000068034067890 */ /* 0x000fe2000ff1e0ff */
[----:B------:R-:W-:Y:S03]  /*68c0*/  UMOV UR43, UR36 ;  /* 0x00000024002b7c82 */ /* 0x000fe60008000000 */
[----:B------:R-:W-:Y:S01]  /*68d0*/  MOV R73, UR4 ;  /* 0x0000000400497c02 */ /* 0x000fe20008000f00 */
[----:B------:R-:W-:Y:S03]  /*68e0*/  UIADD3.X UR7, UPT, UPT, URZ, UR53, URZ, UP0, !UPT ;  /* 0x00000035ff077290 */ /* 0x000fe600087fe4ff */
[----:B------:R-:W-:Y:S11]  /*68f0*/  R2UR UR40, R73 ;  /* 0x00000000492872ca */ /* 0x000ff600000e0000 */
[----:B------:R-:W-:Y:S02]  /*6900*/  @!UPT UIADD3 URZ, UPT, UPT, URZ, URZ, URZ ;  /* 0x000000fffffff290 */ /* 0x000fe4000fffe0ff */
[----:B------:R2:W-:Y:S01]  /*6910*/  UTMASTG.3D [UR40], [UR6] ;  /* 0x00000028060073b5 */ /* 0x0005e20008010000 */
[----:B------:R0:W-:Y:S01]  /*6920*/  UTMACMDFLUSH ;  /* 0x00000000000079b7 */ /* 0x0001e20000000000 */
[----:B--2---:R-:W-:Y:S04]  /*6930*/  DEPBAR.LE SB0, 0x1 ;  /* 0x000080400000791a */ /* 0x004fe80000000000 */
.L_x_102:
[----:B------:R-:W-:Y:S05]  /*6940*/  BSYNC.RECONVERGENT B0 ;  /* 0x0000000000007941 */ /* 0x000fea0003800200 */
.L_x_101:
[----:B------:R-:W-:Y:S01]  /*6950*/  BAR.SYNC.DEFER_BLOCKING 0x1, 0x80 ;  /* 0x0042000000007b1d */ /* 0x000fe20000010000 */
[----:B------:R-:W-:Y:S01]  /*6960*/  ISETP.NE.AND P1, PT, R86, RZ, PT ;  /* 0x000000ff5600720c */ /* 0x000fe20003f25270 */
[----:B------:R-:W-:Y:S01]  /*6970*/  UISETP.NE.AND UP0, UPT, UR49, URZ, UPT ;  /* 0x000000ff3100728c */ /* 0x000fe2000bf05270 */
[----:B------:R-:W-:Y:S11]  /*6980*/  LEA R3, R88, UR48, 0x3 ;  /* 0x0000003058037c11 */ /* 0x000ff6000f8e18ff */
[----:B------:R-:W-:Y:S01]  /*6990*/  @P1 SHF.L.U32 R2, RZ, 0x1f, RZ ;  /* 0x0000001fff021819 */ /* 0x000fe200000006ff */
[----:B------:R-:W-:Y:S06]  /*69a0*/  BRA.U !UP0, `(.L_x_103) ;  /* 0x0000000108247547 */ /* 0x000fec000b800000 */
[----:B-1----:R-:W-:Y:S01]  /*69b0*/  IMAD.U32 R5, RZ, RZ, UR51 ;  /* 0x00000033ff057e24 */ /* 0x002fe2000f8e00ff */
[----:B------:R-:W-:Y:S01]  /*69c0*/  MOV R0, UR37 ;  /* 0x0000002500007c02 */ /* 0x000fe20008000f00 */
[----:B------:R-:W-:Y:S03]  /*69d0*/  UIADD3 UR51, UPT, UPT, UR51, 0x1, URZ ;  /* 0x0000000133337890 */ /* 0x000fe6000fffe0ff */
[----:B------:R-:W-:Y:S01]  /*69e0*/  @P1 LEA R5, R5, UR48, 0x3 ;  /* 0x0000003005051c11 */ /* 0x000fe2000f8e18ff */
[----:B------:R-:W-:Y:S04]  /*69f0*/  UISETP.NE.AND UP0, UPT, UR51, 0x4, UPT ;  /* 0x000000043300788c */ /* 0x000fe8000bf05270 */
[----:B------:R-:W-:Y:S01]  /*6a00*/  @P1 VIADD R5, R5, 0x50 ;  /* 0x0000005005051836 */ /* 0x000fe20000000000 */
[----:B------:R-:W-:Y:S04]  /*6a10*/  USEL UR51, UR51, URZ, UP0 ;  /* 0x000000ff33337287 */ /* 0x000fe80008000000 */
[----:B------:R-:W-:Y:S04]  /*6a20*/  @P1 PRMT R0, R0, 0x654, R5 ;  /* 0x0000065400001816 */ /* 0x000fe80000000005 */
[----:B------:R2:W-:Y:S04]  /*6a30*/  @P1 SYNCS.ARRIVE.TRANS64.RED.A1T0 RZ, [R0+URZ], RZ ;  /* 0x000000ff00ff19a7 */ /* 0x0005e800081004ff */
.L_x_103:
[----:B------:R-:W4:Y:S01]  /*6a40*/  @P1 SYNCS.PHASECHK.TRANS64.TRYWAIT P0, [R3+URZ+0x30], R2 ;  /* 0x00003002030015a7 */ /* 0x000f2200080011ff */
[----:B------:R-:W-:Y:S01]  /*6a50*/  BSSY B1, `(.L_x_104) ;  /* 0x0000016000017945 */ /* 0x000fe20003800000 */
[----:B----4-:R-:W-:Y:S03]  /*6a60*/  @P1 SEL R43, RZ, 0x1, !P0 ;  /* 0x00000001ff2b1807 */ /* 0x010fe60004000000 */
[----:B------:R-:W-:Y:S05]  /*6a70*/  @!P1 BRA `(.L_x_105) ;  /* 0x00000000004c9947 */ /* 0x000fea0003800000 */
[----:B------:R-:W-:Y:S01]  /*6a80*/  ISETP.NE.AND P0, PT, R43, RZ, PT ;  /* 0x000000ff2b00720c */ /* 0x000fe20003f05270 */
[----:B------:R-:W-:Y:S01]  /*6a90*/  BSSY B0, `(.L_x_106) ;  /* 0x000000b000007945 */ /* 0x000fe20003800000 */
[----:B------:R-:W-:Y:S11]  /*6aa0*/  ISETP.NE.AND P1, PT, R89, RZ, PT ;  /* 0x000000ff5900720c */ /* 0x000ff60003f25270 */
[----:B------:R-:W-:Y:S02]  /*6ab0*/  @!UPT UIADD3 URZ, UPT, UPT, URZ, URZ, URZ ;  /* 0x000000fffffff290 */ /* 0x000fe4000fffe0ff */
[C---:B-1----:R-:W-:Y:S01]  /*6ac0*/  @P1 IMAD R6, R88.reuse, 0x2000, R79 ;  /* 0x0000200058061824 */ /* 0x042fe200078e024f */
[C---:B------:R-:W-:Y:S01]  /*6ad0*/  @P1 LEA R4, R88.reuse, R77, 0xd ;  /* 0x0000004d58041211 */ /* 0x040fe200078e68ff */
[C---:B------:R-:W-:Y:S02]  /*6ae0*/  @P1 IMAD R5, R88.reuse, 0x2000, R78 ;  /* 0x0000200058051824 */ /* 0x040fe400078e024e */
[----:B------:R-:W-:Y:S01]  /*6af0*/  @P1 IMAD R2, R88, 0x2000, R85 ;  /* 0x0000200058021824 */ /* 0x000fe200078e0255 */
[----:B------:R-:W-:Y:S06]  /*6b00*/  @P0 BRA `(.L_x_107) ;  /* 0x00000000000c0947 */ /* 0x000fec0003800000 */
[----:B--2---:R-:W-:Y:S04]  /*6b10*/  SHF.L.U32 R0, RZ, 0x1f, RZ ;  /* 0x0000001fff007819 */ /* 0x004fe800000006ff */
[----:B------:R-:W1:Y:S02]  /*6b20*/  SYNCS.PHASECHK.TRANS64.TRYWAIT P0, [R3+URZ+0x30], R0 ;  /* 0x00003000030075a7 */ /* 0x000e6400080011ff */
[----:B-1----:R-:W-:Y:S05]  /*6b30*/  @!P0 BRA `(.L_x_108) ;  /* 0x0000005000188947 */ /* 0x002fea0003800000 */
.L_x_107:
[----:B------:R-:W-:Y:S05]  /*6b40*/  BSYNC B0 ;  /* 0x0000000000007941 */ /* 0x000fea0003800000 */
.L_x_106:
[----:B------:R-:W-:Y:S02]  /*6b50*/  ISETP.NE.AND P0, PT, R89, RZ, PT ;  /* 0x000000ff5900720c */ /* 0x000fe40003f05270 */
[----:B------:R-:W-:Y:S11]  /*6b60*/  IADD3 R88, PT, PT, R88, 0x1, RZ ;  /* 0x0000000158587810 */ /* 0x000ff60007ffe0ff */
[----:B------:R4:W1:Y:S04]  /*6b70*/  @P0 LDS.128 R56, [R6] ;  /* 0x0000000006380984 */ /* 0x0008680000000c00 */
[----:B------:R4:W1:Y:S04]  /*6b80*/  @P0 LDS.128 R52, [R5+0x10] ;  /* 0x0000100005340984 */ /* 0x0008680000000c00 */
[----:B------:R4:W1:Y:S04]  /*6b90*/  @P0 LDS.128 R48, [R4+0x20] ;  /* 0x0000200004300984 */ /* 0x0008680000000c00 */
[----:B------:R4:W1:Y:S02]  /*6ba0*/  @P0 LDS.128 R44, [R2+0x30] ;  /* 0x00003000022c0984 */ /* 0x0008640000000c00 */
.L_x_105:
[----:B------:R-:W-:Y:S05]  /*6bb0*/  BSYNC B1 ;  /* 0x0000000000017941 */ /* 0x000fea0003800000 */
.L_x_104:
[----:B-1----:R-:W-:Y:S05]  /*6bc0*/  VIADD R3, R34, 0x10 ;  /* 0x0000001022037836 */ /* 0x002fea0000000000 */
[----:B------:R-:W-:Y:S04]  /*6bd0*/  SHF.R.U32.HI R3, RZ, 0x15, R3 ;  /* 0x00000015ff037819 */ /* 0x000fe80000011603 */
[----:B------:R-:W-:Y:S11]  /*6be0*/  LOP3.LUT P0, RZ, R3, 0x3, R72, 0x48, !PT ;  /* 0x0000000303ff7812 */ /* 0x000ff60007804848 */
[----:B------:R-:W-:Y:S02]  /*6bf0*/  @!UPT UIADD3 URZ, UPT, UPT, URZ, URZ, URZ ;  /* 0x000000fffffff290 */ /* 0x000fe4000fffe0ff */
[----:B------:R-:W-:Y:S05]  /*6c00*/  @!P0 BRA `(.L_x_109) ;  /* 0x0000000000408947 */ /* 0x000fea0003800000 */
[----:B------:R-:W1:Y:S01]  /*6c10*/  LDCU.64 UR8, c[0x4][0x70] ;  /* 0x01000e00ff0877ac */ /* 0x000e620008000a00 */
[----:B------:R-:W-:Y:S01]  /*6c20*/  MOV R3, 0x0 ;  /* 0x0000000000037802 */ /* 0x000fe20000000f00 */
[----:B------:R-:W-:Y:S02]  /*6c30*/  HFMA2 R12, -RZ, RZ, 0, 5.9604644775390625e-08 ;  /* 0x00000001ff0c7431 */ /* 0x000fe400000001ff */
[----:B------:R-:W-:Y:S02]  /*6c40*/  IMAD.MOV.U32 R8, RZ, RZ, 0x192 ;  /* 0x00000192ff087424 */ /* 0x000fe400078e00ff */
[----:B------:R-:W-:Y:S01]  /*6c50*/  IMAD.MOV.U32 R13, RZ, RZ, RZ ;  /* 0x000000ffff0d7224 */ /* 0x000fe200078e00ff */
[----:B------:R-:W5:Y:S01]  /*6c60*/  LDCU.64 UR6, c[0x4][0x78] ;  /* 0x01000f00ff0677ac */ /* 0x000f620008000a00 */
[----:B----4-:R-:W4:Y:S01]  /*6c70*/  LDC.64 R2, c[0x4][R3] ;  /* 0x0100000003027b82 */ /* 0x010f220000000a00 */
[----:B------:R-:W2:Y:S01]  /*6c80*/  LDCU.64 UR4, c[0x4][0x10] ;  /* 0x01000200ff0477ac */ /* 0x000ea20008000a00 */
[----:B-1----:R-:W-:Y:S01]  /*6c90*/  MOV R5, UR9 ;  /* 0x0000000900057c02 */ /* 0x002fe20008000f00 */
[----:B------:R-:W-:Y:S01]  /*6ca0*/  IMAD.U32 R4, RZ, RZ, UR8 ;  /* 0x00000008ff047e24 */ /* 0x000fe2000f8e00ff */
[----:B-----5:R-:W-:Y:S01]  /*6cb0*/  MOV R7, UR7 ;  /* 0x0000000700077c02 */ /* 0x020fe20008000f00 */
[----:B------:R-:W-:Y:S01]  /*6cc0*/  IMAD.U32 R6, RZ, RZ, UR6 ;  /* 0x00000006ff067e24 */ /* 0x000fe2000f8e00ff */
[----:B--2---:R-:W-:Y:S01]  /*6cd0*/  MOV R11, UR5 ;  /* 0x00000005000b7c02 */ /* 0x004fe20008000f00 */
[----:B------:R-:W-:Y:S02]  /*6ce0*/  IMAD.U32 R10, RZ, RZ, UR4 ;  /* 0x00000004ff0a7e24 */ /* 0x000fe4000f8e00ff */
[----:B------:R-:W-:Y:S07]  /*6cf0*/  LEPC R20, `(.L_x_109) ;  /* 0x000000001014794e */ /* 0x000fee0000000000 */
[----:B---34-:R-:W-:Y:S05]  /*6d00*/  CALL.ABS.NOINC R2 ;  /* 0x0000000002007343 */ /* 0x018fea0003c00000 */
.L_x_109:
[----:B------:R-:W-:Y:S01]  /*6d10*/  LOP3.LUT R20, R56, 0xffffe000, RZ, 0xc0, !PT ;  /* 0xffffe00038147812 */ /* 0x000fe200078ec0ff */
[----:B------:R-:W-:Y:S05]  /*6d20*/  WARPSYNC.ALL ;  /* 0x0000000000007948 */ /* 0x000fea0003800000 */
[----:B------:R-:W-:Y:S01]  /*6d30*/  R2UR UR4, R34 ;  /* 0x00000000220472ca */ /* 0x000fe200000e0000 */
[----:B------:R-:W-:Y:S01]  /*6d40*/  IMAD.U32 R91, RZ, RZ, UR51 ;  /* 0x00000033ff5b7e24 */ /* 0x000fe2000f8e00ff */
[----:B------:R-:W-:Y:S01]  /*6d50*/  LOP3.LUT R21, R57, 0xffffe000, RZ, 0xc0, !PT ;  /* 0xffffe00039157812 */ /* 0x000fe200078ec0ff */
[----:B------:R-:W-:Y:S01]  /*6d60*/  IMAD.U32 R90, RZ, RZ, UR37 ;  /* 0x00000025ff5a7e24 */ /* 0x000fe2000f8e00ff */
[----:B------:R-:W-:Y:S01]  /*6d70*/  LOP3.LUT R40, R59, 0xffffe000, RZ, 0xc0, !PT ;  /* 0xffffe0003b287812 */ /* 0x000fe200078ec0ff */
[----:B------:R-:W-:Y:S01]  /*6d80*/  BSSY.RECONVERGENT B0, `(.L_x_110) ;  /* 0x000005b000007945 */ /* 0x000fe20003800200 */
[----:B------:R-:W-:Y:S02]  /*6d90*/  LOP3.LUT R41, R52, 0xffffe000, RZ, 0xc0, !PT ;  /* 0xffffe00034297812 */ /* 0x000fe400078ec0ff */
[----:B------:R-:W-:Y:S02]  /*6da0*/  LOP3.LUT R42, R53, 0xffffe000, RZ, 0xc0, !PT ;  /* 0xffffe000352a7812 */ /* 0x000fe400078ec0ff */
[----:B------:R-:W-:Y:S02]  /*6db0*/  ISETP.NE.AND P6, PT, R86, RZ, PT ;  /* 0x000000ff5600720c */ /* 0x000fe40003fc5270 */
[----:B------:R-:W-:Y:S01]  /*6dc0*/  ISETP.NE.AND P0, PT, R81, RZ, PT ;  /* 0x000000ff5100720c */ /* 0x000fe20003f05270 */
[----:B----4-:R-:W2:Y:S10]  /*6dd0*/  LDTM.x16 R4, tmem[UR4+0x10] ;  /* 0x00001004000479ee */ /* 0x010eb40008240000 */
[----:B------:R-:W-:Y:S02]  /*6de0*/  @P6 LEA R91, R91, UR48, 0x3 ;  /* 0x000000305b5b6c11 */ /* 0x000fe4000f8e18ff */
[----:B------:R-:W-:Y:S03]  /*6df0*/  @P6 SHF.L.U32 R92, RZ, 0x1f, RZ ;  /* 0x0000001fff5c6819 */ /* 0x000fe600000006ff */
[----:B------:R-:W-:Y:S05]  /*6e00*/  @P6 VIADD R91, R91, 0x50 ;  /* 0x000000505b5b6836 */ /* 0x000fea0000000000 */
[----:B------:R-:W-:Y:S02]  /*6e10*/  @P6 PRMT R90, R90, 0x654, R91 ;  /* 0x000006545a5a6816 */ /* 0x000fe4000000005b */
[----:B------:R-:W-:Y:S01]  /*6e20*/  LEA R91, R88, UR48, 0x3 ;  /* 0x00000030585b7c11 */ /* 0x000fe2000f8e18ff */
[C---:B--2---:R-:W-:Y:S01]  /*6e30*/  FMUL R0, R32.reuse, R4 ;  /* 0x0000000420007220 */ /* 0x044fe20000400000 */
[C---:B------:R-:W-:Y:S01]  /*6e40*/  FMUL R2, R32.reuse, R5 ;  /* 0x0000000520027220 */ /* 0x040fe20000400000 */
[C---:B------:R-:W-:Y:S01]  /*6e50*/  FMUL R3, R32.reuse, R6 ;  /* 0x0000000620037220 */ /* 0x040fe20000400000 */
[----:B------:R-:W-:Y:S01]  /*6e60*/  FMUL R7, R32, R7 ;  /* 0x0000000720077220 */ /* 0x000fe20000400000 */
[C---:B------:R-:W-:Y:S01]  /*6e70*/  FFMA R36, R35.reuse, R20, R0 ;  /* 0x0000001423247223 */ /* 0x040fe20000000000 */
[----:B------:R-:W-:Y:S01]  /*6e80*/  LOP3.LUT R20, R58, 0xffffe000, RZ, 0xc0, !PT ;  /* 0xffffe0003a147812 */ /* 0x000fe200078ec0ff */
[C---:B------:R-:W-:Y:S01]  /*6e90*/  FFMA R37, R35.reuse, R21, R2 ;  /* 0x0000001523257223 */ /* 0x040fe20000000002 */
[----:B------:R-:W-:Y:S01]  /*6ea0*/  LOP3.LUT R21, R48, 0xffffe000, RZ, 0xc0, !PT ;  /* 0xffffe00030157812 */ /* 0x000fe200078ec0ff */
[----:B------:R-:W-:Y:S01]  /*6eb0*/  FMUL R4, R32, R8 ;  /* 0x0000000820047220 */ /* 0x000fe20000400000 */
[----:B------:R-:W-:Y:S01]  /*6ec0*/  F2FP.TF32.F32.PACK_B R36, R36 ;  /* 0x00000024ff24723e */ /* 0x000fe200024050ff */
[C---:B------:R-:W-:Y:S01]  /*6ed0*/  FFMA R38, R35.reuse, R20, R3 ;  /* 0x0000001423267223 */ /* 0x040fe20000000003 */
[----:B------:R-:W-:Y:S01]  /*6ee0*/  LOP3.LUT R20, R54, 0xffffe000, RZ, 0xc0, !PT ;  /* 0xffffe00036147812 */ /* 0x000fe200078ec0ff */
[----:B------:R-:W-:Y:S01]  /*6ef0*/  FFMA R39, R35, R40, R7 ;  /* 0x0000002823277223 */ /* 0x000fe20000000007 */
[----:B------:R-:W-:Y:S01]  /*6f00*/  LOP3.LUT R40, R55, 0xffffe000, RZ, 0xc0, !PT ;  /* 0xffffe00037287812 */ /* 0x000fe200078ec0ff */
[C---:B------:R-:W-:Y:S01]  /*6f10*/  FMUL R5, R32.reuse, R9 ;  /* 0x0000000920057220 */ /* 0x040fe20000400000 */
[C---:B------:R-:W-:Y:S01]  /*6f20*/  FMUL R6, R32.reuse, R10 ;  /* 0x0000000a20067220 */ /* 0x040fe20000400000 */
[C---:B------:R-:W-:Y:S01]  /*6f30*/  FMUL R11, R32.reuse, R11 ;  /* 0x0000000b200b7220 */ /* 0x040fe20000400000 */
[----:B------:R-:W-:Y:S01]  /*6f40*/  F2FP.TF32.F32.PACK_B R37, R37 ;  /* 0x00000025ff25723e */ /* 0x000fe200024050ff */
[C---:B------:R-:W-:Y:S01]  /*6f50*/  FFMA R4, R35.reuse, R41, R4 ;  /* 0x0000002923047223 */ /* 0x040fe20000000004 */
[----:B------:R-:W-:Y:S01]  /*6f60*/  F2FP.TF32.F32.PACK_B R38, R38 ;  /* 0x00000026ff26723e */ /* 0x000fe200024050ff */
[C---:B------:R-:W-:Y:S01]  /*6f70*/  FFMA R5, R35.reuse, R42, R5 ;  /* 0x0000002a23057223 */ /* 0x040fe20000000005 */
[----:B------:R-:W-:Y:S01]  /*6f80*/  F2FP.TF32.F32.PACK_B R39, R39 ;  /* 0x00000027ff27723e */ /* 0x000fe200024050ff */
[C---:B------:R-:W-:Y:S01]  /*6f90*/  FFMA R6, R35.reuse, R20, R6 ;  /* 0x0000001423067223 */ /* 0x040fe20000000006 */
[----:B------:R-:W-:Y:S01]  /*6fa0*/  FFMA R7, R35, R40, R11 ;  /* 0x0000002823077223 */ /* 0x000fe2000000000b */
        /* <DEDUP_REMOVED lines=47> */
[----:B------:R-:W-:Y:S02]  /*72a0*/  UIADD3 UR8, UP0, UPT, UR52, 0x680, URZ ;  /* 0x0000068034087890 */ /* 0x000fe4000ff1e0ff */
[----:B------:R-:W-:Y:S02]  /*72b0*/  UIADD3 UR5, UPT, UPT, UR41, 0x10, URZ ;  /* 0x0000001029057890 */ /* 0x000fe4000fffe0ff */
[----:B------:R-:W-:Y:S02]  /*72c0*/  UIADD3 UR4, UPT, UPT, UR48, 0x2200, URZ ;  /* 0x0000220030047890 */ /* 0x000fe4000fffe0ff */
[----:B------:R-:W-:Y:S01]  /*72d0*/  UIADD3.X UR9, UPT, UPT, URZ, UR53, URZ, UP0, !UPT ;  /* 0x00000035ff097290 */ /* 0x000fe200087fe4ff */
[----:B------:R-:W-:Y:S01]  /*72e0*/  UMOV UR6, UR42 ;  /* 0x0000002a00067c82 */ /* 0x000fe20008000000 */
[----:B------:R-:W-:Y:S07]  /*72f0*/  UMOV UR7, UR36 ;  /* 0x0000002400077c82 */ /* 0x000fee0008000000 */
[----:B------:R2:W-:Y:S01]  /*7300*/  UTMASTG.3D [UR4], [UR8] ;  /* 0x00000004080073b5 */ /* 0x0005e20008010000 */
[----:B------:R0:W-:Y:S01]  /*7310*/  UTMACMDFLUSH ;  /* 0x00000000000079b7 */ /* 0x0001e20000000000 */
[----:B--2---:R-:W-:Y:S04]  /*7320*/  DEPBAR.LE SB0, 0x1 ;  /* 0x000080400000791a */ /* 0x004fe80000000000 */
.L_x_111:
[----:B------:R-:W-:Y:S05]  /*7330*/  BSYNC.RECONVERGENT B0 ;  /* 0x0000000000007941 */ /* 0x000fea0003800200 */
.L_x_110:
[----:B------:R-:W-:Y:S01]  /*7340*/  BAR.SYNC.DEFER_BLOCKING 0x1, 0x80 ;  /* 0x0042000000007b1d */ /* 0x000fe20000010000 */
[----:B------:R-:W-:Y:S04]  /*7350*/  UIADD3 UR40, UPT, UPT, UR51, 0x1, URZ ;  /* 0x0000000133287890 */ /* 0x000fe8000fffe0ff */
[----:B------:R-:W-:Y:S04]  /*7360*/  UISETP.NE.AND UP0, UPT, UR40, 0x4, UPT ;  /* 0x000000042800788c */ /* 0x000fe8000bf05270 */
[----:B------:R-:W-:Y:S01]  /*7370*/  USEL UR40, UR40, URZ, UP0 ;  /* 0x000000ff28287287 */ /* 0x000fe20008000000 */
[----:B------:R2:W-:Y:S01]  /*7380*/  @P6 SYNCS.ARRIVE.TRANS64.RED.A1T0 RZ, [R90+URZ], RZ ;  /* 0x000000ff5aff69a7 */ /* 0x0005e200081004ff */
[----:B------:R-:W-:Y:S01]  /*7390*/  BSSY B1, `(.L_x_112) ;  /* 0x0000017000017945 */ /* 0x000fe20003800000 */
[----:B------:R-:W4:Y:S02]  /*73a0*/  @P6 SYNCS.PHASECHK.TRANS64.TRYWAIT P0, [R91+URZ+0x30], R92 ;  /* 0x0000305c5b0065a7 */ /* 0x000f2400080011ff */
[----:B----4-:R-:W-:Y:S01]  /*73b0*/  @P6 SEL R43, RZ, 0x1, !P0 ;  /* 0x00000001ff2b6807 */ /* 0x010fe20004000000 */
[----:B--2---:R-:W-:Y:S06]  /*73c0*/  @!P6 BRA `(.L_x_113) ;  /* 0x00000000004ce947 */ /* 0x004fec0003800000 */
        /* <DEDUP_REMOVED lines=9> */
[----:B------:R-:W-:Y:S04]  /*7460*/  SHF.L.U32 R6, RZ, 0x1f, RZ ;  /* 0x0000001fff067819 */ /* 0x000fe800000006ff */
[----:B------:R-:W1:Y:S02]  /*7470*/  SYNCS.PHASECHK.TRANS64.TRYWAIT P0, [R91+URZ+0x30], R6 ;  /* 0x000030065b0075a7 */ /* 0x000e6400080011ff */
[----:B-1----:R-:W-:Y:S05]  /*7480*/  @!P0 BRA `(.L_x_116) ;  /* 0x0000004400d88947 */ /* 0x002fea0003800000 */
.L_x_115:
[----:B------:R-:W-:Y:S05]  /*7490*/  BSYNC B0 ;  /* 0x0000000000007941 */ /* 0x000fea0003800000 */
.L_x_114:
[----:B------:R-:W-:Y:S02]  /*74a0*/  ISETP.NE.AND P0, PT, R89, RZ, PT ;  /* 0x000000ff5900720c */ /* 0x000fe40003f05270 */
[----:B------:R-:W-:Y:S11]  /*74b0*/  IADD3 R88, PT, PT, R88, 0x1, RZ ;  /* 0x0000000158587810 */ /* 0x000ff60007ffe0ff */
[----:B------:R2:W4:Y:S04]  /*74c0*/  @P0 LDS.128 R56, [R4] ;  /* 0x0000000004380984 */ /* 0x0005280000000c00 */
[----:B------:R2:W1:Y:S04]  /*74d0*/  @P0 LDS.128 R52, [R3+0x10] ;  /* 0x0000100003340984 */ /* 0x0004680000000c00 */
[----:B------:R2:W1:Y:S04]  /*74e0*/  @P0 LDS.128 R48, [R2+0x20] ;  /* 0x0000200002300984 */ /* 0x0004680000000c00 */
[----:B------:R2:W1:Y:S02]  /*74f0*/  @P0 LDS.128 R44, [R0+0x30] ;  /* 0x00003000002c0984 */ /* 0x0004640000000c00 */
.L_x_113:
[----:B------:R-:W-:Y:S05]  /*7500*/  BSYNC B1 ;  /* 0x0000000000017941 */ /* 0x000fea0003800000 */
.L_x_112:
[----:B--2---:R-:W-:Y:S05]  /*7510*/  VIADD R3, R34, 0x20 ;  /* 0x0000002022037836 */ /* 0x004fea0000000000 */
[----:B------:R-:W-:Y:S04]  /*7520*/  SHF.R.U32.HI R3, RZ, 0x15, R3 ;  /* 0x00000015ff037819 */ /* 0x000fe80000011603 */
[----:B------:R-:W-:Y:S11]  /*7530*/  LOP3.LUT P0, RZ, R3, 0x3, R72, 0x48, !PT ;  /* 0x0000000303ff7812 */ /* 0x000ff60007804848 */
[----:B------:R-:W-:Y:S02]  /*7540*/  @!UPT UIADD3 URZ, UPT, UPT, URZ, URZ, URZ ;  /* 0x000000fffffff290 */ /* 0x000fe4000fffe0ff */
[----:B------:R-:W-:Y:S05]  /*7550*/  @!P0 BRA `(.L_x_117) ;  /* 0x0000000000408947 */ /* 0x000fea0003800000 */
[----:B------:R-:W2:Y:S01]  /*7560*/  LDCU.64 UR8, c[0x4][0x70] ;  /* 0x01000e00ff0877ac */ /* 0x000ea20008000a00 */
[----:B------:R-:W-:Y:S01]  /*7570*/  MOV R3, 0x0 ;  /* 0x0000000000037802 */ /* 0x000fe20000000f00 */
[----:B-1----:R-:W-:Y:S02]  /*7580*/  HFMA2 R12, -RZ, RZ, 0, 5.9604644775390625e-08 ;  /* 0x00000001ff0c7431 */ /* 0x002fe400000001ff */
[----:B------:R-:W-:Y:S02]  /*7590*/  IMAD.MOV.U32 R8, RZ, RZ, 0x192 ;  /* 0x00000192ff087424 */ /* 0x000fe400078e00ff */
[----:B------:R-:W-:Y:S01]  /*75a0*/  IMAD.MOV.U32 R13, RZ, RZ, RZ ;  /* 0x000000ffff0d7224 */ /* 0x000fe200078e00ff */
[----:B------:R-:W1:Y:S01]  /*75b0*/  LDCU.64 UR6, c[0x4][0x78] ;  /* 0x01000f00ff0677ac */ /* 0x000e620008000a00 */
[----:B------:R-:W3:Y:S01]  /*75c0*/  LDC.64 R2, c[0x4][R3] ;  /* 0x0100000003027b82 */ /* 0x000ee20000000a00 */
[----:B------:R-:W5:Y:S01]  /*75d0*/  LDCU.64 UR4, c[0x4][0x10] ;  /* 0x01000200ff0477ac */ /* 0x000f620008000a00 */
[----:B--2---:R-:W-:Y:S01]  /*75e0*/  MOV R5, UR9 ;  /* 0x0000000900057c02 */ /* 0x004fe20008000f00 */
[----:B------:R-:W-:Y:S01]  /*75f0*/  IMAD.U32 R4, RZ, RZ, UR8 ;  /* 0x00000008ff047e24 */ /* 0x000fe2000f8e00ff */
[----:B-1----:R-:W-:Y:S01]  /*7600*/  MOV R7, UR7 ;  /* 0x0000000700077c02 */ /* 0x002fe20008000f00 */
[----:B------:R-:W-:Y:S01]  /*7610*/  IMAD.U32 R6, RZ, RZ, UR6 ;  /* 0x00000006ff067e24 */ /* 0x000fe2000f8e00ff */
[----:B-----5:R-:W-:Y:S01]  /*7620*/  MOV R11, UR5 ;  /* 0x00000005000b7c02 */ /* 0x020fe20008000f00 */
[----:B------:R-:W-:Y:S02]  /*7630*/  IMAD.U32 R10, RZ, RZ, UR4 ;  /* 0x00000004ff0a7e24 */ /* 0x000fe4000f8e00ff */
[----:B------:R-:W-:Y:S07]  /*7640*/  LEPC R20, `(.L_x_117) ;  /* 0x000000001014794e */ /* 0x000fee0000000000 */
[----:B---34-:R-:W-:Y:S05]  /*7650*/  CALL.ABS.NOINC R2 ;  /* 0x0000000002007343 */ /* 0x018fea0003c00000 */
.L_x_117:
[----:B----4-:R-:W-:Y:S01]  /*7660*/  LOP3.LUT R20, R56, 0xffffe000, RZ, 0xc0, !PT ;  /* 0xffffe00038147812 */ /* 0x010fe200078ec0ff */
[----:B------:R-:W-:Y:S05]  /*7670*/  WARPSYNC.ALL ;  /* 0x0000000000007948 */ /* 0x000fea0003800000 */
[----:B------:R-:W-:Y:S01]  /*7680*/  R2UR UR4, R34 ;  /* 0x00000000220472ca */ /* 0x000fe200000e0000 */
[----:B-1----:R-:W-:Y:S01]  /*7690*/  IMAD.U32 R91, RZ, RZ, UR40 ;  /* 0x00000028ff5b7e24 */ /* 0x002fe2000f8e00ff */
        /* <DEDUP_REMOVED lines=8> */
[----:B------:R-:W1:Y:S10]  /*7720*/  LDTM.x16 R4, tmem[UR4+0x20] ;  /* 0x00002004000479ee */ /* 0x000e740008240000 */
[----:B------:R-:W-:Y:S02]  /*7730*/  @P6 LEA R91, R91, UR48, 0x3 ;  /* 0x000000305b5b6c11 */ /* 0x000fe4000f8e18ff */
[----:B------:R-:W-:Y:S03]  /*7740*/  @P6 SHF.L.U32 R92, RZ, 0x1f, RZ ;  /* 0x0000001fff5c6819 */ /* 0x000fe600000006ff */
[----:B------:R-:W-:Y:S05]  /*7750*/  @P6 VIADD R91, R91, 0x50 ;  /* 0x000000505b5b6836 */ /* 0x000fea0000000000 */
[----:B------:R-:W-:Y:S02]  /*7760*/  @P6 PRMT R90, R90, 0x654, R91 ;  /* 0x000006545a5a6816 */ /* 0x000fe4000000005b */
[----:B------:R-:W-:Y:S01]  /*7770*/  LEA R91, R88, UR48, 0x3 ;  /* 0x00000030585b7c11 */ /* 0x000fe2000f8e18ff */
[C---:B-1----:R-:W-:Y:S01]  /*7780*/  FMUL R0, R32.reuse, R4 ;  /* 0x0000000420007220 */ /* 0x042fe20000400000 */
        /* <DEDUP_REMOVED lines=79> */
.L_x_119:
[----:B------:R-:W-:Y:S05]  /*7c80*/  BSYNC.RECONVERGENT B0 ;  /* 0x0000000000007941 */ /* 0x000fea0003800200 */
.L_x_118:
[----:B------:R-:W-:Y:S01]  /*7c90*/  BAR.SYNC.DEFER_BLOCKING 0x1, 0x80 ;  /* 0x0042000000007b1d */ /* 0x000fe20000010000 */
[----:B------:R-:W-:Y:S04]  /*7ca0*/  UIADD3 UR43, UPT, UPT, UR40, 0x1, URZ ;  /* 0x00000001282b7890 */ /* 0x000fe8000fffe0ff */
[----:B------:R-:W-:Y:S04]  /*7cb0*/  UISETP.NE.AND UP0, UPT, UR43, 0x4, UPT ;  /* 0x000000042b00788c */ /* 0x000fe8000bf05270 */
[----:B------:R-:W-:Y:S01]  /*7cc0*/  USEL UR43, UR43, URZ, UP0 ;  /* 0x000000ff2b2b7287 */ /* 0x000fe20008000000 */
[----:B------:R2:W-:Y:S01]  /*7cd0*/  @P6 SYNCS.ARRIVE.TRANS64.RED.A1T0 RZ, [R90+URZ], RZ ;  /* 0x000000ff5aff69a7 */ /* 0x0005e200081004ff */
[----:B------:R-:W-:Y:S01]  /*7ce0*/  BSSY B1, `(.L_x_120) ;  /* 0x000001c000017945 */ /* 0x000fe20003800000 */
[----:B------:R-:W4:Y:S01]  /*7cf0*/  @P6 SYNCS.PHASECHK.TRANS64.TRYWAIT P0, [R91+URZ+0x30], R92 ;  /* 0x0000305c5b0065a7 */ /* 0x000f2200080011ff */
[----:B--2---:R-:W-:Y:S01]  /*7d00*/  HFMA2 R90, -RZ, RZ, 0, 0 ;  /* 0x00000000ff5a7431 */ /* 0x004fe200000001ff */
[----:B----4-:R-:W-:Y:S01]  /*7d10*/  @P6 SEL R43, RZ, 0x1, !P0 ;  /* 0x00000001ff2b6807 */ /* 0x010fe20004000000 */
[----:B------:R-:W-:Y:S06]  /*7d20*/  @!P6 BRA `(.L_x_121) ;  /* 0x00000000005ce947 */ /* 0x000fec0003800000 */
        /* <DEDUP_REMOVED lines=12> */
.L_x_123:
[----:B------:R-:W-:Y:S05]  /*7df0*/  BSYNC B0 ;  /* 0x0000000000007941 */ /* 0x000fea0003800000 */
.L_x_122:
[----:B------:R-:W-:Y:S01]  /*7e00*/  ISETP.NE.AND P0, PT, R89, RZ, PT ;  /* 0x000000ff5900720c */ /* 0x000fe20003f05270 */
[----:B------:R-:W-:Y:S11]  /*7e10*/  VIADD R88, R88, 0x1 ;  /* 0x0000000158587836 */ /* 0x000ff60000000000 */
[----:B------:R-:W-:Y:S01]  /*7e20*/  @!UPT UIADD3 URZ, UPT, UPT, URZ, URZ, URZ ;  /* 0x000000fffffff290 */ /* 0x000fe2000fffe0ff */
[----:B------:R2:W4:Y:S04]  /*7e30*/  @P0 LDS.128 R56, [R4] ;  /* 0x0000000004380984 */ /* 0x0005280000000c00 */
[----:B------:R2:W1:Y:S04]  /*7e40*/  @P0 LDS.128 R52, [R3+0x10] ;  /* 0x0000100003340984 */ /* 0x0004680000000c00 */
[----:B------:R2:W1:Y:S04]  /*7e50*/  @P0 LDS.128 R48, [R2+0x20] ;  /* 0x0000200002300984 */ /* 0x0004680000000c00 */
[----:B------:R2:W1:Y:S01]  /*7e60*/  @P0 LDS.128 R44, [R0+0x30] ;  /* 0x00003000002c0984 */ /* 0x0004620000000c00 */
[C---:B------:R-:W-:Y:S04]  /*7e70*/  ISETP.NE.AND P0, PT, R88.reuse, 0x4, PT ;  /* 0x000000045800780c */ /* 0x040fe80003f05270 */
[----:B------:R-:W-:Y:S02]  /*7e80*/  SEL R88, R88, RZ, P0 ;  /* 0x000000ff58587207 */ /* 0x000fe40000000000 */
[----:B------:R-:W-:Y:S02]  /*7e90*/  SEL R90, RZ, 0x1, P0 ;  /* 0x00000001ff5a7807 */ /* 0x000fe40000000000 */
.L_x_121:
[----:B------:R-:W-:Y:S05]  /*7ea0*/  BSYNC B1 ;  /* 0x0000000000017941 */ /* 0x000fea0003800000 */
.L_x_120:
        /* <DEDUP_REMOVED lines=21> */
.L_x_125:
[----:B----4-:R-:W-:Y:S01]  /*8000*/  LOP3.LUT R20, R56, 0xffffe000, RZ, 0xc0, !PT ;  /* 0xffffe00038147812 */ /* 0x010fe200078ec0ff */
[----:B------:R-:W-:Y:S05]  /*8010*/  WARPSYNC.ALL ;  /* 0x0000000000007948 */ /* 0x000fea0003800000 */
[----:B------:R-:W-:Y:S01]  /*8020*/  R2UR UR4, R34 ;  /* 0x00000000220472ca */ /* 0x000fe200000e0000 */
[----:B------:R-:W-:Y:S01]  /*8030*/  IMAD.U32 R92, RZ, RZ, UR43 ;  /* 0x0000002bff5c7e24 */ /* 0x000fe2000f8e00ff */
[----:B------:R-:W-:Y:S01]  /*8040*/  LOP3.LUT R21, R57, 0xffffe000, RZ, 0xc0, !PT ;  /* 0xffffe00039157812 */ /* 0x000fe200078ec0ff */
[----:B-1----:R-:W-:Y:S01]  /*8050*/  IMAD.U32 R91, RZ, RZ, UR37 ;  /* 0x00000025ff5b7e24 */ /* 0x002fe2000f8e00ff */
        /* <DEDUP_REMOVED lines=8> */
[----:B------:R-:W-:Y:S03]  /*80e0*/  @P6 SHF.L.U32 R93, R90, 0x1f, RZ ;  /* 0x0000001f5a5d6819 */ /* 0x000fe600000006ff */
        /* <DEDUP_REMOVED lines=83> */
.L_x_127:
[----:B------:R-:W-:Y:S05]  /*8620*/  BSYNC.RECONVERGENT B0 ;  /* 0x0000000000007941 */ /* 0x000fea0003800200 */
.L_x_126:
        /* <DEDUP_REMOVED lines=18> */
[----:B------:R-:W-:Y:S04]  /*8750*/  SHF.L.U32 R5, R90, 0x1f, RZ ;  /* 0x0000001f5a057819 */ /* 0x000fe800000006ff */
[----:B------:R-:W1:Y:S02]  /*8760*/  SYNCS.PHASECHK.TRANS64.TRYWAIT P0, [R92+URZ+0x30], R5 ;  /* 0x000030055c0075a7 */ /* 0x000e6400080011ff */
[----:B-1----:R-:W-:Y:S05]  /*8770*/  @!P0 BRA `(.L_x_132) ;  /* 0x0000003400448947 */ /* 0x002fea0003800000 */
.L_x_131:
[----:B------:R-:W-:Y:S05]  /*8780*/  BSYNC B0 ;  /* 0x0000000000007941 */ /* 0x000fea0003800000 */
.L_x_130:
[----:B------:R-:W-:Y:S01]  /*8790*/  ISETP.NE.AND P0, PT, R89, RZ, PT ;  /* 0x000000ff5900720c */ /* 0x000fe20003f05270 */
[----:B------:R-:W-:Y:S11]  /*87a0*/  VIADD R88, R88, 0x1 ;  /* 0x0000000158587836 */ /* 0x000ff60000000000 */
[----:B------:R-:W-:Y:S01]  /*87b0*/  @!UPT UIADD3 URZ, UPT, UPT, URZ, URZ, URZ ;  /* 0x000000fffffff290 */ /* 0x000fe2000fffe0ff */
[----:B------:R2:W4:Y:S04]  /*87c0*/  @P0 LDS.128 R56, [R4] ;  /* 0x0000000004380984 */ /* 0x0005280000000c00 */
[----:B------:R2:W2:Y:S04]  /*87d0*/  @P0 LDS.128 R52, [R3+0x10] ;  /* 0x0000100003340984 */ /* 0x0004a80000000c00 */
[----:B------:R2:W2:Y:S04]  /*87e0*/  @P0 LDS.128 R48, [R2+0x20] ;  /* 0x0000200002300984 */ /* 0x0004a80000000c00 */
[----:B------:R2:W2:Y:S01]  /*87f0*/  @P0 LDS.128 R44, [R0+0x30] ;  /* 0x00003000002c0984 */ /* 0x0004a20000000c00 */
[C---:B------:R-:W-:Y:S04]  /*8800*/  ISETP.NE.AND P0, PT, R88.reuse, 0x4, PT ;  /* 0x000000045800780c */ /* 0x040fe80003f05270 */
[----:B-1----:R-:W-:Y:S02]  /*8810*/  SEL R5, RZ, 0x1, P0 ;  /* 0x00000001ff057807 */ /* 0x002fe40000000000 */
[----:B------:R-:W-:Y:S02]  /*8820*/  SEL R88, R88, RZ, P0 ;  /* 0x000000ff58587207 */ /* 0x000fe40000000000 */
[----:B------:R-:W-:Y:S02]  /*8830*/  LOP3.LUT R90, R90, R5, RZ, 0x3c, !PT ;  /* 0x000000055a5a7212 */ /* 0x000fe400078e3cff */
.L_x_129:
[----:B------:R-:W-:Y:S05]  /*8840*/  BSYNC B1 ;  /* 0x0000000000017941 */ /* 0x000fea0003800000 */
.L_x_128:
        /* <DEDUP_REMOVED lines=21> */
.L_x_133:
[----:B----4-:R-:W-:Y:S01]  /*89a0*/  LOP3.LUT R20, R56, 0xffffe000, RZ, 0xc0, !PT ;  /* 0xffffe00038147812 */ /* 0x010fe200078ec0ff */
        /* <DEDUP_REMOVED lines=11> */
[----:B-1----:R-:W1:Y:S10]  /*8a60*/  LDTM.x16 R4, tmem[UR4+0x40] ;  /* 0x00004004000479ee */ /* 0x002e740008240000 */
        /* <DEDUP_REMOVED lines=31> */
[----:B------:R1:W-:Y:S01]  /*8c60*/  STS.128 [R79], R36 ;  /* 0x000000244f007388 */ /* 0x0003e20000000c00 */
        /* <DEDUP_REMOVED lines=45> */
[----:B------:R-:W-:Y:S02]  /*8f40*/  UIADD3 UR8, UP0, UPT, UR52, 0x680, URZ ;  /* 0x0000068034087890 */ /* 0x000fe4000ff1e0ff */
[----:B------:R-:W-:Y:S02]  /*8f50*/  UIADD3 UR5, UPT, UPT, UR41, 0x40, URZ ;  /* 0x0000004029057890 */ /* 0x000fe4000fffe0ff */
[----:B------:R-:W-:Y:S01]  /*8f60*/  MOV R73, UR10 ;  /* 0x0000000a00497c02 */ /* 0x000fe20008000f00 */
[----:B------:R-:W-:Y:S01]  /*8f70*/  UIADD3.X UR9, UPT, UPT, URZ, UR53, URZ, UP0, !UPT ;  /* 0x00000035ff097290 */ /* 0x000fe200087fe4ff */
[----:B------:R-:W-:Y:S02]  /*8f80*/  UMOV UR6, UR42 ;  /* 0x0000002a00067c82 */ /* 0x000fe40008000000 */
[----:B------:R-:W-:Y:S01]  /*8f90*/  R2UR UR4, R73 ;  /* 0x00000000490472ca */ /* 0x000fe200000e0000 */
[----:B------:R-:W-:Y:S11]  /*8fa0*/  UMOV UR7, UR36 ;  /* 0x0000002400077c82 */ /* 0x000ff60008000000 */
[----:B------:R-:W-:Y:S01]  /*8fb0*/  @!UPT UIADD3 URZ, UPT, UPT, URZ, URZ, URZ ;  /* 0x000000fffffff290 */ /* 0x000fe2000fffe0ff */
[----:B------:R2:W-:Y:S01]  /*8fc0*/  UTMASTG.3D [UR4], [UR8] ;  /* 0x00000004080073b5 */ /* 0x0005e20008010000 */
[----:B------:R0:W-:Y:S01]  /*8fd0*/  UTMACMDFLUSH ;  /* 0x00000000000079b7 */ /* 0x0001e20000000000 */
[----:B--2---:R-:W-:Y:S04]  /*8fe0*/  DEPBAR.LE SB0, 0x1 ;  /* 0x000080400000791a */ /* 0x004fe80000000000 */
.L_x_135:
[----:B------:R-:W-:Y:S05]  /*8ff0*/  BSYNC.RECONVERGENT B0 ;  /* 0x0000000000007941 */ /* 0x000fea0003800200 */
.L_x_134:
        /* <DEDUP_REMOVED lines=21> */
.L_x_139:
[----:B------:R-:W-:Y:S05]  /*9150*/  BSYNC B0 ;  /* 0x0000000000007941 */ /* 0x000fea0003800000 */
.L_x_138:
        /* <DEDUP_REMOVED lines=11> */
.L_x_137:
[----:B------:R-:W-:Y:S05]  /*9210*/  BSYNC B1 ;  /* 0x0000000000017941 */ /* 0x000fea0003800000 */
.L_x_136:
        /* <DEDUP_REMOVED lines=21> */
.L_x_141:
        /* <DEDUP_REMOVED lines=98> */
.L_x_143:
[----:B------:R-:W-:Y:S05]  /*9990*/  BSYNC.RECONVERGENT B0 ;  /* 0x0000000000007941 */ /* 0x000fea0003800200 */
.L_x_142:
        /* <DEDUP_REMOVED lines=21> */
.L_x_147:
[----:B------:R-:W-:Y:S05]  /*9af0*/  BSYNC B0 ;  /* 0x0000000000007941 */ /* 0x000fea0003800000 */
.L_x_146:
        /* <DEDUP_REMOVED lines=11> */
.L_x_145:
[----:B------:R-:W-:Y:S05]  /*9bb0*/  BSYNC B1 ;  /* 0x0000000000017941 */ /* 0x000fea0003800000 */
.L_x_144:
        /* <DEDUP_REMOVED lines=21> */
.L_x_149:
        /* <DEDUP_REMOVED lines=98> */
.L_x_151:
[----:B------:R-:W-:Y:S05]  /*a330*/  BSYNC.RECONVERGENT B0 ;  /* 0x0000000000007941 */ /* 0x000fea0003800200 */
.L_x_150:
        /* <DEDUP_REMOVED lines=13> */
[C---:B------:R-:W-:Y:S01]  /*a410*/  @P1 IMAD R3, R88.reuse, 0x2000, R79 ;  /* 0x0000200058031824 */ /* 0x040fe200078e024f */
[C---:B------:R-:W-:Y:S01]  /*a420*/  @P1 LEA R0, R88.reuse, R77, 0xd ;  /* 0x0000004d58001211 */ /* 0x040fe200078e68ff */
[C---:B------:R-:W-:Y:S02]  /*a430*/  @P1 IMAD R2, R88.reuse, 0x2000, R78 ;  /* 0x0000200058021824 */ /* 0x040fe400078e024e */
[----:B------:R-:W-:Y:S01]  /*a440*/  @P1 IMAD R88, R88, 0x2000, R85 ;  /* 0x0000200058581824 */ /* 0x000fe200078e0255 */
[----:B------:R-:W-:Y:S06]  /*a450*/  @P0 BRA `(.L_x_155) ;  /* 0x00000000000c0947 */ /* 0x000fec0003800000 */
[----:B-1----:R-:W-:Y:S04]  /*a460*/  SHF.L.U32 R5, R90, 0x1f, RZ ;  /* 0x0000001f5a057819 */ /* 0x002fe800000006ff */
[----:B------:R-:W1:Y:S02]  /*a470*/  SYNCS.PHASECHK.TRANS64.TRYWAIT P0, [R92+URZ+0x30], R5 ;  /* 0x000030055c0075a7 */ /* 0x000e6400080011ff */
[----:B-1----:R-:W-:Y:S05]  /*a480*/  @!P0 BRA `(.L_x_156) ;  /* 0x00000018003c8947 */ /* 0x002fea0003800000 */
.L_x_155:
[----:B------:R-:W-:Y:S05]  /*a490*/  BSYNC B0 ;  /* 0x0000000000007941 */ /* 0x000fea0003800000 */
.L_x_154:
[----:B------:R-:W-:Y:S11]  /*a4a0*/  ISETP.NE.AND P0, PT, R89, RZ, PT ;  /* 0x000000ff5900720c */ /* 0x000ff60003f05270 */
[----:B------:R-:W-:Y:S02]  /*a4b0*/  @!UPT UIADD3 URZ, UPT, UPT, URZ, URZ, URZ ;  /* 0x000000fffffff290 */ /* 0x000fe4000fffe0ff */
[----:B------:R2:W4:Y:S04]  /*a4c0*/  @P0 LDS.128 R56, [R3] ;  /* 0x0000000003380984 */ /* 0x0005280000000c00 */
[----:B------:R2:W1:Y:S04]  /*a4d0*/  @P0 LDS.128 R52, [R2+0x10] ;  /* 0x0000100002340984 */ /* 0x0004680000000c00 */
[----:B------:R2:W1:Y:S04]  /*a4e0*/  @P0 LDS.128 R48, [R0+0x20] ;  /* 0x0000200000300984 */ /* 0x0004680000000c00 */
[----:B------:R2:W1:Y:S02]  /*a4f0*/  @P0 LDS.128 R44, [R88+0x30] ;  /* 0x00003000582c0984 */ /* 0x0004640000000c00 */
.L_x_153:
[----:B------:R-:W-:Y:S05]  /*a500*/  BSYNC B1 ;  /* 0x0000000000017941 */ /* 0x000fea0003800000 */
.L_x_152:
        /* <DEDUP_REMOVED lines=21> */
.L_x_157:
[----:B------:R-:W-:Y:S01]  /*a660*/  ISETP.NE.AND P0, PT, R81, RZ, PT ;  /* 0x000000ff5100720c */ /* 0x000fe20003f05270 */
[----:B------:R-:W-:Y:S05]  /*a670*/  WARPSYNC.ALL ;  /* 0x0000000000007948 */ /* 0x000fea0003800000 */
[----:B------:R-:W-:Y:S01]  /*a680*/  R2UR UR4, R34 ;  /* 0x00000000220472ca */ /* 0x000fe200000e0000 */
[----:B------:R-:W-:Y:S01]  /*a690*/  BSSY.RECONVERGENT B0, `(.L_x_158) ;  /* 0x000005c000007945 */ /* 0x000fe20003800200 */
[----:B------:R-:W-:Y:S02]  /*a6a0*/  R2UR UR5, R87 ;  /* 0x00000000570572ca */ /* 0x000fe400000e0000 */
[----:B----4-:R-:W-:Y:S02]  /*a6b0*/  LOP3.LUT R0, R56, 0xffffe000, RZ, 0xc0, !PT ;  /* 0xffffe00038007812 */ /* 0x010fe400078ec0ff */
[----:B------:R-:W-:Y:S02]  /*a6c0*/  LOP3.LUT R2, R57, 0xffffe000, RZ, 0xc0, !PT ;  /* 0xffffe00039027812 */ /* 0x000fe400078ec0ff */
[----:B------:R-:W-:Y:S02]  /*a6d0*/  LOP3.LUT R3, R58, 0xffffe000, RZ, 0xc0, !PT ;  /* 0xffffe0003a037812 */ /* 0x000fe400078ec0ff */
[----:B------:R-:W-:Y:S02]  /*a6e0*/  LOP3.LUT R20, R59, 0xffffe000, RZ, 0xc0, !PT ;  /* 0xffffe0003b147812 */ /* 0x000fe400078ec0ff */
[----:B-1----:R-:W-:Y:S01]  /*a6f0*/  LOP3.LUT R21, R52, 0xffffe000, RZ, 0xc0, !PT ;  /* 0xffffe00034157812 */ /* 0x002fe200078ec0ff */
[----:B------:R-:W1:Y:S01]  /*a700*/  LDTM.x16 R4, tmem[UR4+0x70] ;  /* 0x00007004000479ee */ /* 0x000e620008240000 */
[----:B------:R-:W-:Y:S01]  /*a710*/  LOP3.LUT R36, R53, 0xffffe000, RZ, 0xc0, !PT ;  /* 0xffffe00035247812 */ /* 0x000fe200078ec0ff */
[----:B------:R-:W-:Y:S01]  /*a720*/  UIADD3 UR5, UPT, UPT, UR5, 0xc0, URZ ;  /* 0x000000c005057890 */ /* 0x000fe2000fffe0ff */
[----:B------:R-:W-:Y:S01]  /*a730*/  LOP3.LUT R37, R54, 0xffffe000, RZ, 0xc0, !PT ;  /* 0xffffe00036257812 */ /* 0x000fe200078ec0ff */
[----:B------:R-:W-:Y:S01]  /*a740*/  NOP ;  /* 0x0000000000007918 */ /* 0x000fe20000000000 */
[----:B------:R-:W-:Y:S01]  /*a750*/  LOP3.LUT R38, R55, 0xffffe000, RZ, 0xc0, !PT ;  /* 0xffffe00037267812 */ /* 0x000fe200078ec0ff */
[----:B------:R-:W-:Y:S01]  /*a760*/  UPRMT UR5, UR37, 0x654, UR5 ;  /* 0x0000065425057896 */ /* 0x000fe20008000005 */
[----:B------:R-:W-:Y:S02]  /*a770*/  LOP3.LUT R39, R48, 0xffffe000, RZ, 0xc0, !PT ;  /* 0xffffe00030277812 */ /* 0x000fe400078ec0ff */
[----:B------:R-:W-:Y:S02]  /*a780*/  LOP3.LUT R40, R49, 0xffffe000, RZ, 0xc0, !PT ;  /* 0xffffe00031287812 */ /* 0x000fe400078ec0ff */
[----:B------:R-:W-:Y:S02]  /*a790*/  LOP3.LUT R41, R50, 0xffffe000, RZ, 0xc0, !PT ;  /* 0xffffe00032297812 */ /* 0x000fe400078ec0ff */
[----:B------:R-:W-:Y:S02]  /*a7a0*/  LOP3.LUT R42, R51, 0xffffe000, RZ, 0xc0, !PT ;  /* 0xffffe000332a7812 */ /* 0x000fe400078ec0ff */
[----:B-1----:R-:W-:Y:S01]  /*a7b0*/  SYNCS.ARRIVE.TRANS64.RED.A1T0 RZ, [UR5], RZ ;  /* 0x000000ffffff79a7 */ /* 0x002fe20008100405 */
[----:B------:R-:W-:Y:S02]  /*a7c0*/  LOP3.LUT R43, R44, 0xffffe000, RZ, 0xc0, !PT ;  /* 0xffffe0002c2b7812 */ /* 0x000fe400078ec0ff */
[----:B------:R-:W-:Y:S02]  /*a7d0*/  LOP3.LUT R44, R45, 0xffffe000, RZ, 0xc0, !PT ;  /* 0xffffe0002d2c7812 */ /* 0x000fe400078ec0ff */
[----:B------:R-:W-:Y:S02]  /*a7e0*/  LOP3.LUT R45, R46, 0xffffe000, RZ, 0xc0, !PT ;  /* 0xffffe0002e2d7812 */ /* 0x000fe400078ec0ff */
[----:B------:R-:W-:Y:S01]  /*a7f0*/  LOP3.LUT R46, R47, 0xffffe000, RZ, 0xc0, !PT ;  /* 0xffffe0002f2e7812 */ /* 0x000fe200078ec0ff */
[C---:B------:R-:W-:Y:S01]  /*a800*/  FMUL R4, R32.reuse, R4 ;  /* 0x0000000420047220 */ /* 0x040fe20000400000 */
[C---:B------:R-:W-:Y:S01]  /*a810*/  FMUL R5, R32.reuse, R5 ;  /* 0x0000000520057220 */ /* 0x040fe20000400000 */
[C---:B------:R-:W-:Y:S01]  /*a820*/  FMUL R6, R32.reuse, R6 ;  /* 0x0000000620067220 */ /* 0x040fe20000400000 */
[C---:B------:R-:W-:Y:S01]  /*a830*/  FMUL R7, R32.reuse, R7 ;  /* 0x0000000720077220 */ /* 0x040fe20000400000 */
[C---:B------:R-:W-:Y:S01]  /*a840*/  FFMA R4, R35.reuse, R0, R4 ;  /* 0x0000000023047223 */ /* 0x040fe20000000004 */
[C---:B------:R-:W-:Y:S01]  /*a850*/  FFMA R5, R35.reuse, R2, R5 ;  /* 0x0000000223057223 */ /* 0x040fe20000000005 */
[C---:B------:R-:W-:Y:S01]  /*a860*/  FFMA R6, R35.reuse, R3, R6 ;  /* 0x0000000323067223 */ /* 0x040fe20000000006 */
[C---:B------:R-:W-:Y:S01]  /*a870*/  FFMA R7, R35.reuse, R20, R7 ;  /* 0x0000001423077223 */ /* 0x040fe20000000007 */
[C---:B------:R-:W-:Y:S01]  /*a880*/  FMUL R8, R32.reuse, R8 ;  /* 0x0000000820087220 */ /* 0x040fe20000400000 */
        /* <DEDUP_REMOVED lines=9> */
[----:B------:R-:W-:Y:S01]  /*a920*/  F2FP.TF32.F32.PACK_B R7, R7 ;  /* 0x00000007ff07723e */ /* 0x000fe200024050ff */
[C---:B------:R-:W-:Y:S01]  /*a930*/  FFMA R11, R35.reuse, R38, R11 ;  /* 0x00000026230b7223 */ /* 0x040fe2000000000b */
[C---:B------:R-:W-:Y:S01]  /*a940*/  FMUL R12, R32.reuse, R12 ;  /* 0x0000000c200c7220 */ /* 0x040fe20000400000 */
[----:B------:R-:W-:Y:S01]  /*a950*/  F2FP.TF32.F32.PACK_B R8, R8 ;  /* 0x00000008ff08723e */ /* 0x000fe200024050ff */
[C---:B------:R-:W-:Y:S01]  /*a960*/  FMUL R13, R32.reuse, R13 ;  /* 0x0000000d200d7220 */ /* 0x040fe20000400000 */
[----:B------:R1:W-:Y:S01]  /*a970*/  STS.128 [R79+0x6000], R4 ;  /* 0x006000044f007388 */ /* 0x0003e20000000c00 */
        /* <DEDUP_REMOVED lines=8> */
[C---:B------:R-:W-:Y:S01]  /*aa00*/  FFMA R15, R35.reuse, R42, R15 ;  /* 0x0000002a230f7223 */ /* 0x040fe2000000000f */
[C---:B------:R-:W-:Y:S01]  /*aa10*/  FMUL R16, R32.reuse, R16 ;  /* 0x0000001020107220 */ /* 0x040fe20000400000 */
[----:B------:R-:W-:Y:S01]  /*aa20*/  F2FP.TF32.F32.PACK_B R12, R12 ;  /* 0x0000000cff0c723e */ /* 0x000fe200024050ff */
[----:B------:R1:W-:Y:S01]  /*aa30*/  STS.128 [R78+0x6010], R8 ;  /* 0x006010084e007388 */ /* 0x0003e20000000c00 */
[C---:B------:R-:W-:Y:S01]  /*aa40*/  FMUL R17, R32.reuse, R17 ;  /* 0x0000001120117220 */ /* 0x040fe20000400000 */
[C---:B------:R-:W-:Y:S01]  /*aa50*/  FMUL R18, R32.reuse, R18 ;  /* 0x0000001220127220 */ /* 0x040fe20000400000 */
[----:B------:R-:W-:Y:S01]  /*aa60*/  FMUL R19, R32, R19 ;  /* 0x0000001320137220 */ /* 0x000fe20000400000 */
[----:B------:R-:W-:Y:S01]  /*aa70*/  F2FP.TF32.F32.PACK_B R13, R13 ;  /* 0x0000000dff0d723e */ /* 0x000fe200024050ff */
[C---:B------:R-:W-:Y:S01]  /*aa80*/  FFMA R16, R35.reuse, R43, R16 ;  /* 0x0000002b23107223 */ /* 0x040fe20000000010 */
[----:B------:R-:W-:Y:S01]  /*aa90*/  F2FP.TF32.F32.PACK_B R14, R14 ;  /* 0x0000000eff0e723e */ /* 0x000fe200024050ff */
[C---:B------:R-:W-:Y:S01]  /*aaa0*/  FFMA R17, R35.reuse, R44, R17 ;  /* 0x0000002c23117223 */ /* 0x040fe20000000011 */
[----:B------:R-:W-:Y:S01]  /*aab0*/  F2FP.TF32.F32.PACK_B R15, R15 ;  /* 0x0000000fff0f723e */ /* 0x000fe200024050ff */
[C---:B------:R-:W-:Y:S01]  /*aac0*/  FFMA R18, R35.reuse, R45, R18 ;  /* 0x0000002d23127223 */ /* 0x040fe20000000012 */
[----:B------:R-:W-:Y:S01]  /*aad0*/  FFMA R19, R35, R46, R19 ;  /* 0x0000002e23137223 */ /* 0x000fe20000000013 */
[----:B------:R-:W-:Y:S02]  /*aae0*/  F2FP.TF32.F32.PACK_B R16, R16 ;  /* 0x00000010ff10723e */ /* 0x000fe400024050ff */
[----:B------:R1:W-:Y:S01]  /*aaf0*/  STS.128 [R77+0x6020], R12 ;  /* 0x0060200c4d007388 */ /* 0x0003e20000000c00 */
[----:B------:R-:W-:Y:S02]  /*ab00*/  F2FP.TF32.F32.PACK_B R17, R17 ;  /* 0x00000011ff11723e */ /* 0x000fe400024050ff */
        /* <DEDUP_REMOVED lines=20> */
.L_x_159:
[----:B------:R-:W-:Y:S05]  /*ac50*/  BSYNC.RECONVERGENT B0 ;  /* 0x0000000000007941 */ /* 0x000fea0003800200 */
.L_x_158:
[----:B------:R-:W-:Y:S01]  /*ac60*/  BAR.SYNC.DEFER_BLOCKING 0x1, 0x80 ;  /* 0x0042000000007b1d */ /* 0x000fe20000010000 */
[----:B------:R-:W-:Y:S01]  /*ac70*/  UISETP.NE.AND UP0, UPT, UR49, -0x8, UPT ;  /* 0xfffffff83100788c */ /* 0x000fe2000bf05270 */
[----:B------:R-:W-:Y:S08]  /*ac80*/  IADD3 R0, PT, PT, R30, 0x1, RZ ;  /* 0x000000011e007810 */ /* 0x000ff00007ffe0ff */
[----:B------:R-:W-:Y:S05]  /*ac90*/  BRA.U !UP0, `(.L_x_160) ;  /* 0x0000000108287547 */ /* 0x000fea000b800000 */
[----:B------:R-:W-:Y:S01]  /*aca0*/  ISETP.NE.AND P0, PT, R86, RZ, PT ;  /* 0x000000ff5600720c */ /* 0x000fe20003f05270 */
[----:B------:R-:W-:Y:S01]  /*acb0*/  IMAD.U32 R3, RZ, RZ, UR51 ;  /* 0x00000033ff037e24 */ /* 0x000fe2000f8e00ff */
[----:B------:R-:W-:Y:S01]  /*acc0*/  UIADD3 UR51, UPT, UPT, UR51, 0x1, URZ ;  /* 0x0000000133337890 */ /* 0x000fe2000fffe0ff */
[----:B------:R-:W-:Y:S03]  /*acd0*/  IMAD.U32 R2, RZ, RZ, UR37 ;  /* 0x00000025ff027e24 */ /* 0x000fe6000f8e00ff */
[----:B------:R-:W-:Y:S04]  /*ace0*/  UISETP.NE.AND UP0, UPT, UR51, 0x4, UPT ;  /* 0x000000043300788c */ /* 0x000fe8000bf05270 */
[----:B------:R-:W-:Y:S03]  /*acf0*/  USEL UR51, UR51, URZ, UP0 ;  /* 0x000000ff33337287 */ /* 0x000fe60008000000 */
[----:B------:R-:W-:Y:S05]  /*ad00*/  @P0 LEA R3, R3, UR48, 0x3 ;  /* 0x0000003003030c11 */ /* 0x000fea000f8e18ff */
[----:B------:R-:W-:Y:S05]  /*ad10*/  @P0 VIADD R3, R3, 0x50 ;  /* 0x0000005003030836 */ /* 0x000fea0000000000 */
[----:B------:R-:W-:Y:S04]  /*ad20*/  @P0 PRMT R2, R2, 0x654, R3 ;  /* 0x0000065402020816 */ /* 0x000fe80000000003 */
[----:B------:R2:W-:Y:S03]  /*ad30*/  @P0 SYNCS.ARRIVE.TRANS64.RED.A1T0 RZ, [R2+URZ], RZ ;  /* 0x000000ff02ff09a7 */ /* 0x0005e600081004ff */
.L_x_160:
[----:B------:R-:W-:Y:S01]  /*ad40*/  ISETP.NE.AND P2, PT, R82, RZ, PT ;  /* 0x000000ff5200720c */ /* 0x000fe20003f45270 */
[----:B------:R-:W-:Y:S01]  /*ad50*/  UIADD3 UR49, UPT, UPT, UR49, 0x8, URZ ;  /* 0x0000000831317890 */ /* 0x000fe2000fffe0ff */
[----:B------:R-:W-:Y:S01]  /*ad60*/  ISETP.NE.AND P0, PT, R84, 0x2, PT ;  /* 0x000000025400780c */ /* 0x000fe20003f05270 */
[----:B------:R-:W-:Y:S01]  /*ad70*/  IMAD.IADD R20, R29, 0x1, R66 ;  /* 0x000000011d147824 */ /* 0x000fe200078e0242 */
[----:B------:R-:W-:Y:S01]  /*ad80*/  ISETP.NE.AND P1, PT, R0, 0x4, PT ;  /* 0x000000040000780c */ /* 0x000fe20003f25270 */
[----:B------:R-:W-:Y:S01]  /*ad90*/  IMAD.IADD R21, R31, 0x1, R68 ;  /* 0x000000011f157824 */ /* 0x000fe200078e0244 */
[----:B--2---:R-:W-:Y:S02]  /*ada0*/  SEL R2, RZ, 0x1, P0 ;  /* 0x00000001ff027807 */ /* 0x004fe40000000000 */
[----:B------:R-:W-:Y:S02]  /*adb0*/  SEL R3, RZ, 0x1, P1 ;  /* 0x00000001ff037807 */ /* 0x000fe40000800000 */
[----:B------:R-:W-:Y:S02]  /*adc0*/  LOP3.LUT R75, R75, R2, RZ, 0x3c, !PT ;  /* 0x000000024b4b7212 */ /* 0x000fe400078e3cff */
[----:B------:R-:W-:Y:S02]  /*add0*/  LOP3.LUT R76, R76, R3, RZ, 0x3c, !PT ;  /* 0x000000034c4c7212 */ /* 0x000fe400078e3cff */
[----:B------:R-:W-:Y:S02]  /*ade0*/  @P2 R2UR UR36, R74 ;  /* 0x000000004a2422ca */ /* 0x000fe400000e0000 */
[----:B------:R-:W-:Y:S02]  /*adf0*/  SEL R84, R84, RZ, P0 ;  /* 0x000000ff54547207 */ /* 0x000fe40000000000 */
[----:B------:R-:W-:Y:S01]  /*ae00*/  SEL R30, R0, RZ, P1 ;  /* 0x000000ff001e7207 */ /* 0x000fe20000800000 */
[----:B------:R-:W-:Y:S10]  /*ae10*/  @P2 BRA `(.L_x_161) ;  /* 0xffffffa400a82947 */ /* 0x000ff4000383ffff */
[----:B------:R-:W-:-:S09]  /*ae20*/  UISETP.NE.AND UP0, UPT, UR50, URZ, UPT ;  /* 0x000000ff3200728c */ /* 0x000fd2000bf05270 */
[----:B------:R-:W-:Y:S05]  /*ae30*/  BRA.U !UP0, `(.L_x_162) ;  /* 0x0000000108487547 */ /* 0x000fea000b800000 */
[----:B------:R-:W2:Y:S02]  /*ae40*/  LDCU.64 UR4, c[0x0][0x890] ;  /* 0x00011200ff0477ac */ /* 0x000ea40008000a00 */
[----:B--2---:R-:W-:-:S04]  /*ae50*/  UISETP.NE.U32.AND UP0, UPT, UR4, URZ, UPT ;  /* 0x000000ff0400728c */ /* 0x004fc8000bf05070 */
[----:B------:R-:W-:-:S09]  /*ae60*/  UISETP.NE.AND.EX UP0, UPT, UR5, URZ, UPT, UP0 ;  /* 0x000000ff0500728c */ /* 0x000fd2000bf05300 */
[----:B------:R-:W-:Y:S05]  /*ae70*/  BRA.U UP0, `(.L_x_163) ;  /* 0x00000001000c7547 */ /* 0x000fea000b800000 */
[----:B------:R-:W-:-:S13]  /*ae80*/  FSETP.NEU.AND P0, PT, R35, RZ, PT ;  /* 0x000000ff2300720b */ /* 0x000fda0003f0d000 */
[----:B------:R-:W-:Y:S05]  /*ae90*/  @!P0 EXIT ;  /* 0x000000000000894d */ /* 0x000fea0003800000 */
[----:B------:R-:W-:Y:S05]  /*aea0*/  BRA `(.L_x_162) ;  /* 0x00000000002c7947 */ /* 0x000fea0003800000 */
.L_x_163:
[----:B------:R-:W-:Y:S01]  /*aeb0*/  ISETP.NE.AND P0, PT, R83, RZ, PT ;  /* 0x000000ff5300720c */ /* 0x000fe20003f05270 */
[----:B------:R-:W-:-:S12]  /*aec0*/  BSSY.RECONVERGENT B0, `(.L_x_162) ;  /* 0x0000009000007945 */ /* 0x000fd80003800200 */
[----:B------:R-:W-:Y:S05]  /*aed0*/  @P0 BRA `(.L_x_164) ;  /* 0x0000000000140947 */ /* 0x000fea0003800000 */
[----:B------:R-:W2:Y:S02]  /*aee0*/  LDCU.64 UR4, c[0x0][0x888] ;  /* 0x00011100ff0477ac */ /* 0x000ea40008000a00 */
[----:B--2---:R-:W-:-:S04]  /*aef0*/  ISETP.NE.U32.AND P0, PT, RZ, UR4, PT ;  /* 0x00000004ff007c0c */ /* 0x004fc8000bf05070 */
[----:B------:R-:W-:-:S13]  /*af00*/  ISETP.NE.AND.EX P0, PT, RZ, UR5, PT, P0 ;  /* 0x00000005ff007c0c */ /* 0x000fda000bf05300 */
[----:B------:R-:W-:Y:S05]  /*af10*/  @!P0 EXIT ;  /* 0x000000000000894d */ /* 0x000fea0003800000 */
[----:B------:R-:W-:Y:S05]  /*af20*/  BRA `(.L_x_165) ;  /* 0x0000000000087947 */ /* 0x000fea0003800000 */
.L_x_164:
[----:B------:R-:W-:-:S13]  /*af30*/  FSETP.NEU.AND P0, PT, R35, RZ, PT ;  /* 0x000000ff2300720b */ /* 0x000fda0003f0d000 */
[----:B------:R-:W-:Y:S05]  /*af40*/  @!P0 EXIT ;  /* 0x000000000000894d */ /* 0x000fea0003800000 */
.L_x_165:
[----:B------:R-:W-:Y:S05]  /*af50*/  BSYNC.RECONVERGENT B0 ;  /* 0x0000000000007941 */ /* 0x000fea0003800200 */
.L_x_162:
[----:B------:R-:W-:Y:S01]  /*af60*/  ULEA UR4, UR51, UR48, 0x3 ;  /* 0x0000003033047291 */ /* 0x000fe2000f8e18ff */
[----:B------:R-:W-:-:S04]  /*af70*/  DEPBAR.LE SB0, 0x0 ;  /* 0x000080000000791a */ /* 0x000fc80000000000 */
[----:B------:R-:W-:-:S04]  /*af80*/  UIADD3 UR4, UPT, UPT, UR4, 0x50, URZ ;  /* 0x0000005004047890 */ /* 0x000fc8000fffe0ff */
[----:B------:R-:W-:-:S09]  /*af90*/  UPRMT UR4, UR37, 0x654, UR4 ;  /* 0x0000065425047896 */ /* 0x000fd20008000004 */
[----:B------:R-:W-:Y:S01]  /*afa0*/  SYNCS.ARRIVE.TRANS64.RED.A1T0 RZ, [UR4], RZ ;  /* 0x000000ffffff79a7 */ /* 0x000fe20008100404 */
[----:B------:R-:W-:Y:S05]  /*afb0*/  EXIT ;  /* 0x000000000000794d */ /* 0x000fea0003800000 */
.L_x_19:
[----:B--2---:R2:W1:Y:S02]  /*afc0*/  SYNCS.PHASECHK.TRANS64.TRYWAIT P0, [R3+URZ+0xf0], R2 ;  /* 0x0000f002030075a7 */ /* 0x00446400080011ff */
[----:B-1----:R-:W-:Y:S05]  /*afd0*/  @!P0 NANOSLEEP.SYNCS 0x989680 ;  /* 0x009896800000895d */ /* 0x002fea0003900000 */
[----:B------:R-:W1:Y:S02]  /*afe0*/  @!P0 SYNCS.PHASECHK.TRANS64 P0, [R3+URZ+0xf0], R2 ;  /* 0x0000f002030085a7 */ /* 0x000e6400080010ff */
[----:B-1----:R-:W-:Y:S05]  /*aff0*/  @!P0 BRA `(.L_x_19) ;  /* 0xfffffffc00f08947 */ /* 0x002fea000383ffff */
[----:B------:R-:W-:Y:S05]  /*b000*/  BRA `(.L_x_166) ;  /* 0xffffff6400707947 */ /* 0x000fea000383ffff */
.L_x_22:
[----:B-1----:R-:W-:-:S07]  /*b010*/  MOV R2, UR33 ;  /* 0x0000002100027c02 */ /* 0x002fce0008000f00 */
.L_x_167:
[----:B-1----:R1:W2:Y:S02]  /*b020*/  SYNCS.PHASECHK.TRANS64.TRYWAIT P0, [R2+URZ+0x18], R5 ;  /* 0x00001805020075a7 */ /* 0x0022a400080011ff */
[----:B--2---:R-:W-:Y:S05]  /*b030*/  @!P0 NANOSLEEP.SYNCS 0x989680 ;  /* 0x009896800000895d */ /* 0x004fea0003900000 */
[----:B------:R-:W2:Y:S02]  /*b040*/  @!P0 SYNCS.PHASECHK.TRANS64 P0, [R2+URZ+0x18], R5 ;  /* 0x00001805020085a7 */ /* 0x000ea400080010ff */
[----:B--2---:R-:W-:Y:S05]  /*b050*/  @!P0 BRA `(.L_x_167) ;  /* 0xfffffffc00f08947 */ /* 0x004fea000383ffff */
[----:B------:R-:W-:Y:S05]  /*b060*/  BRA `(.L_x_21) ;  /* 0xffffff6400c07947 */ /* 0x000fea000383ffff */
.L_x_28:
[----:B-1----:R-:W-:-:S07]  /*b070*/  MOV R2, UR33 ;  /* 0x0000002100027c02 */ /* 0x002fce0008000f00 */
.L_x_168:
[----:B-1----:R1:W2:Y:S02]  /*b080*/  SYNCS.PHASECHK.TRANS64.TRYWAIT P0, [R2+URZ+0x18], R5 ;  /* 0x00001805020075a7 */ /* 0x0022a400080011ff */
[----:B--2---:R-:W-:Y:S05]  /*b090*/  @!P0 NANOSLEEP.SYNCS 0x989680 ;  /* 0x009896800000895d */ /* 0x004fea0003900000 */
[----:B------:R-:W2:Y:S02]  /*b0a0*/  @!P0 SYNCS.PHASECHK.TRANS64 P0, [R2+URZ+0x18], R5 ;  /* 0x00001805020085a7 */ /* 0x000ea400080010ff */
[----:B--2---:R-:W-:Y:S05]  /*b0b0*/  @!P0 BRA `(.L_x_168) ;  /* 0xfffffffc00f08947 */ /* 0x004fea000383ffff */
[----:B------:R-:W-:Y:S05]  /*b0c0*/  BRA `(.L_x_27) ;  /* 0xffffff6800947947 */ /* 0x000fea000383ffff */
.L_x_32:
[----:B-1----:R1:W2:Y:S02]  /*b0d0*/  SYNCS.PHASECHK.TRANS64.TRYWAIT P0, [R2+URZ+0x80], R3 ;  /* 0x00008003020075a7 */ /* 0x0022a400080011ff */
[----:B--2---:R-:W-:Y:S05]  /*b0e0*/  @!P0 NANOSLEEP.SYNCS 0x989680 ;  /* 0x009896800000895d */ /* 0x004fea0003900000 */
[----:B------:R-:W2:Y:S02]  /*b0f0*/  @!P0 SYNCS.PHASECHK.TRANS64 P0, [R2+URZ+0x80], R3 ;  /* 0x00008003020085a7 */ /* 0x000ea400080010ff */
[----:B--2---:R-:W-:Y:S05]  /*b100*/  @!P0 BRA `(.L_x_32) ;  /* 0xfffffffc00f08947 */ /* 0x004fea000383ffff */
[----:B------:R-:W-:Y:S05]  /*b110*/  BRA `(.L_x_169) ;  /* 0xffffff6c00487947 */ /* 0x000fea000383ffff */
.L_x_36:
[----:B----4-:R-:W-:-:S07]  /*b120*/  MOV R0, UR5 ;  /* 0x0000000500007c02 */ /* 0x010fce0008000f00 */
.L_x_170:
[----:B-1----:R1:W2:Y:S02]  /*b130*/  SYNCS.PHASECHK.TRANS64.TRYWAIT P0, [R0+URZ], R3 ;  /* 0x00000003000075a7 */ /* 0x0022a400080011ff */
[----:B--2---:R-:W-:Y:S05]  /*b140*/  @!P0 NANOSLEEP.SYNCS 0x989680 ;  /* 0x009896800000895d */ /* 0x004fea0003900000 */
[----:B------:R-:W2:Y:S02]  /*b150*/  @!P0 SYNCS.PHASECHK.TRANS64 P0, [R0+URZ], R3 ;  /* 0x00000003000085a7 */ /* 0x000ea400080010ff */
[----:B--2---:R-:W-:Y:S05]  /*b160*/  @!P0 BRA `(.L_x_170) ;  /* 0xfffffffc00f08947 */ /* 0x004fea000383ffff */
[----:B------:R-:W-:Y:S05]  /*b170*/  BRA `(.L_x_171) ;  /* 0xffffff7000b87947 */ /* 0x000fea000383ffff */
.L_x_37:
[----:B----4-:R-:W-:-:S07]  /*b180*/  MOV R0, UR5 ;  /* 0x0000000500007c02 */ /* 0x010fce0008000f00 */
.L_x_172:
[----:B-1----:R1:W2:Y:S02]  /*b190*/  SYNCS.PHASECHK.TRANS64.TRYWAIT P0, [R0+URZ], R3 ;  /* 0x00000003000075a7 */ /* 0x0022a400080011ff */
[----:B--2---:R-:W-:Y:S05]  /*b1a0*/  @!P0 NANOSLEEP.SYNCS 0x989680 ;  /* 0x009896800000895d */ /* 0x004fea0003900000 */
[----:B------:R-:W2:Y:S02]  /*b1b0*/  @!P0 SYNCS.PHASECHK.TRANS64 P0, [R0+URZ], R3 ;  /* 0x00000003000085a7 */ /* 0x000ea400080010ff */
[----:B--2---:R-:W-:Y:S05]  /*b1c0*/  @!P0 BRA `(.L_x_172) ;  /* 0xfffffffc00f08947 */ /* 0x004fea000383ffff */
[----:B------:R-:W-:Y:S05]  /*b1d0*/  BRA `(.L_x_173) ;  /* 0xffffff7000c47947 */ /* 0x000fea000383ffff */
.L_x_40:
[----:B-1----:R1:W2:Y:S02]  /*b1e0*/  SYNCS.PHASECHK.TRANS64.TRYWAIT P0, [R0+URZ+0xe0], R5 ;  /* 0x0000e005000075a7 */ /* 0x0022a400080011ff */
[----:B--2---:R-:W-:Y:S05]  /*b1f0*/  @!P0 NANOSLEEP.SYNCS 0x989680 ;  /* 0x009896800000895d */ /* 0x004fea0003900000 */
[----:B------:R-:W2:Y:S02]  /*b200*/  @!P0 SYNCS.PHASECHK.TRANS64 P0, [R0+URZ+0xe0], R5 ;  /* 0x0000e005000085a7 */ /* 0x000ea400080010ff */
[----:B--2---:R-:W-:Y:S05]  /*b210*/  @!P0 BRA `(.L_x_40) ;  /* 0xfffffffc00f08947 */ /* 0x004fea000383ffff */
[----:B------:R-:W-:Y:S05]  /*b220*/  BRA `(.L_x_174) ;  /* 0xffffff7400207947 */ /* 0x000fea000383ffff */
.L_x_41:
[----:B------:R-:W-:-:S07]  /*b230*/  MOV R0, UR5 ;  /* 0x0000000500007c02 */ /* 0x000fce0008000f00 */
.L_x_175:
[----:B-1----:R1:W2:Y:S02]  /*b240*/  SYNCS.PHASECHK.TRANS64.TRYWAIT P0, [R0+URZ+0x90], R5 ;  /* 0x00009005000075a7 */ /* 0x0022a400080011ff */
[----:B--2---:R-:W-:Y:S05]  /*b250*/  @!P0 NANOSLEEP.SYNCS 0x989680 ;  /* 0x009896800000895d */ /* 0x004fea0003900000 */
[----:B------:R-:W2:Y:S02]  /*b260*/  @!P0 SYNCS.PHASECHK.TRANS64 P0, [R0+URZ+0x90], R5 ;  /* 0x00009005000085a7 */ /* 0x000ea400080010ff */
[----:B--2---:R-:W-:Y:S05]  /*b270*/  @!P0 BRA `(.L_x_175) ;  /* 0xfffffffc00f08947 */ /* 0x004fea000383ffff */
[----:B------:R-:W-:Y:S05]  /*b280*/  BRA `(.L_x_176) ;  /* 0xffffff7400307947 */ /* 0x000fea000383ffff */
.L_x_42:
[----:B-1----:R1:W2:Y:S02]  /*b290*/  SYNCS.PHASECHK.TRANS64.TRYWAIT P1, [R0+URZ+0x80], R5 ;  /* 0x00008005000075a7 */ /* 0x0022a400080211ff */
[----:B--2---:R-:W-:Y:S05]  /*b2a0*/  @!P1 NANOSLEEP.SYNCS 0x989680 ;  /* 0x009896800000995d */ /* 0x004fea0003900000 */
[----:B------:R-:W2:Y:S02]  /*b2b0*/  @!P1 SYNCS.PHASECHK.TRANS64 P1, [R0+URZ+0x80], R5 ;  /* 0x00008005000095a7 */ /* 0x000ea400080210ff */
[----:B--2---:R-:W-:Y:S05]  /*b2c0*/  @!P1 BRA `(.L_x_42) ;  /* 0xfffffffc00f09947 */ /* 0x004fea000383ffff */
[----:B------:R-:W-:Y:S05]  /*b2d0*/  BRA `(.L_x_177) ;  /* 0xffffff7400607947 */ /* 0x000fea000383ffff */
.L_x_45:
[----:B------:R-:W-:-:S07]  /*b2e0*/  MOV R0, UR5 ;  /* 0x0000000500007c02 */ /* 0x000fce0008000f00 */
.L_x_178:
[----:B-1----:R1:W2:Y:S02]  /*b2f0*/  SYNCS.PHASECHK.TRANS64.TRYWAIT P0, [R0+URZ+0x90], R3 ;  /* 0x00009003000075a7 */ /* 0x0022a400080011ff */
[----:B--2---:R-:W-:Y:S05]  /*b300*/  @!P0 NANOSLEEP.SYNCS 0x989680 ;  /* 0x009896800000895d */ /* 0x004fea0003900000 */
[----:B------:R-:W2:Y:S02]  /*b310*/  @!P0 SYNCS.PHASECHK.TRANS64 P0, [R0+URZ+0x90], R3 ;  /* 0x00009003000085a7 */ /* 0x000ea400080010ff */
[----:B--2---:R-:W-:Y:S05]  /*b320*/  @!P0 BRA `(.L_x_178) ;  /* 0xfffffffc00f08947 */ /* 0x004fea000383ffff */
[----:B------:R-:W-:Y:S05]  /*b330*/  BRA `(.L_x_44) ;  /* 0xffffff7400b47947 */ /* 0x000fea000383ffff */
.L_x_52:
[----:B-1----:R1:W2:Y:S02]  /*b340*/  SYNCS.PHASECHK.TRANS64.TRYWAIT P1, [R0+URZ+0x80], R5 ;  /* 0x00008005000075a7 */ /* 0x0022a400080211ff */
[----:B--2---:R-:W-:Y:S05]  /*b350*/  @!P1 NANOSLEEP.SYNCS 0x989680 ;  /* 0x009896800000995d */ /* 0x004fea0003900000 */
[----:B------:R-:W2:Y:S02]  /*b360*/  @!P1 SYNCS.PHASECHK.TRANS64 P1, [R0+URZ+0x80], R5 ;  /* 0x00008005000095a7 */ /* 0x000ea400080210ff */
[----:B--2---:R-:W-:Y:S05]  /*b370*/  @!P1 BRA `(.L_x_52) ;  /* 0xfffffffc00f09947 */ /* 0x004fea000383ffff */
[----:B------:R-:W-:Y:S05]  /*b380*/  BRA `(.L_x_179) ;  /* 0xffffff7c00447947 */ /* 0x000fea000383ffff */
.L_x_53:
[----:B------:R-:W-:-:S07]  /*b390*/  MOV R3, UR6 ;  /* 0x0000000600037c02 */ /* 0x000fce0008000f00 */
.L_x_180:
[----:B-1----:R1:W2:Y:S02]  /*b3a0*/  SYNCS.PHASECHK.TRANS64.TRYWAIT P0, [R3+URZ+0xc0], R0 ;  /* 0x0000c000030075a7 */ /* 0x0022a400080011ff */
[----:B--2---:R-:W-:Y:S05]  /*b3b0*/  @!P0 NANOSLEEP.SYNCS 0x989680 ;  /* 0x009896800000895d */ /* 0x004fea0003900000 */
[----:B------:R-:W2:Y:S02]  /*b3c0*/  @!P0 SYNCS.PHASECHK.TRANS64 P0, [R3+URZ+0xc0], R0 ;  /* 0x0000c000030085a7 */ /* 0x000ea400080010ff */
[----:B--2---:R-:W-:Y:S05]  /*b3d0*/  @!P0 BRA `(.L_x_180) ;  /* 0xfffffffc00f08947 */ /* 0x004fea000383ffff */
[----:B------:R-:W-:Y:S05]  /*b3e0*/  BRA `(.L_x_181) ;  /* 0xffffff7c007c7947 */ /* 0x000fea000383ffff */
.L_x_56:
[----:B------:R-:W-:Y:S07]  /*b3f0*/  MOV R0, UR11 ;  /* 0x0000000b00007c02 */ /* 0x000fee0008000f00 */
.L_x_182:
[----:B-1----:R1:W2:Y:S02]  /*b400*/  SYNCS.PHASECHK.TRANS64.TRYWAIT P0, [R0+URZ], R3 ;  /* 0x00000003000075a7 */ /* 0x0022a400080011ff */
[----:B--2---:R-:W-:Y:S05]  /*b410*/  @!P0 NANOSLEEP.SYNCS 0x989680 ;  /* 0x009896800000895d */ /* 0x004fea0003900000 */
[----:B------:R-:W2:Y:S02]  /*b420*/  @!P0 SYNCS.PHASECHK.TRANS64 P0, [R0+URZ], R3 ;  /* 0x00000003000085a7 */ /* 0x000ea400080010ff */
[----:B--2---:R-:W-:Y:S05]  /*b430*/  @!P0 BRA `(.L_x_182) ;  /* 0xfffffffc00f08947 */ /* 0x004fea000383ffff */
[----:B------:R-:W-:Y:S05]  /*b440*/  BRA `(.L_x_55) ;  /* 0xffffff7c00987947 */ /* 0x000fea000383ffff */
.L_x_59:
[----:B------:R-:W-:-:S07]  /*b450*/  MOV R0, UR6 ;  /* 0x0000000600007c02 */ /* 0x000fce0008000f00 */
.L_x_183:
[----:B--2---:R2:W4:Y:S02]  /*b460*/  SYNCS.PHASECHK.TRANS64.TRYWAIT P0, [R0+URZ], R3 ;  /* 0x00000003000075a7 */ /* 0x00452400080011ff */
[----:B----4-:R-:W-:Y:S05]  /*b470*/  @!P0 NANOSLEEP.SYNCS 0x989680 ;  /* 0x009896800000895d */ /* 0x010fea0003900000 */
[----:B------:R-:W4:Y:S02]  /*b480*/  @!P0 SYNCS.PHASECHK.TRANS64 P0, [R0+URZ], R3 ;  /* 0x00000003000085a7 */ /* 0x000f2400080010ff */
[----:B----4-:R-:W-:Y:S05]  /*b490*/  @!P0 BRA `(.L_x_183) ;  /* 0xfffffffc00f08947 */ /* 0x010fea000383ffff */
[----:B------:R-:W-:Y:S05]  /*b4a0*/  BRA `(.L_x_184) ;  /* 0xffffff8000c47947 */ /* 0x000fea000383ffff */
.L_x_60:
[----:B------:R-:W-:-:S07]  /*b4b0*/  MOV R0, UR6 ;  /* 0x0000000600007c02 */ /* 0x000fce0008000f00 */
.L_x_185:
[----:B-1----:R1:W2:Y:S02]  /*b4c0*/  SYNCS.PHASECHK.TRANS64.TRYWAIT P0, [R0+URZ], R3 ;  /* 0x00000003000075a7 */ /* 0x0022a400080011ff */
[----:B--2---:R-:W-:Y:S05]  /*b4d0*/  @!P0 NANOSLEEP.SYNCS 0x989680 ;  /* 0x009896800000895d */ /* 0x004fea0003900000 */
[----:B------:R-:W2:Y:S02]  /*b4e0*/  @!P0 SYNCS.PHASECHK.TRANS64 P0, [R0+URZ], R3 ;  /* 0x00000003000085a7 */ /* 0x000ea400080010ff */
[----:B--2---:R-:W-:Y:S05]  /*b4f0*/  @!P0 BRA `(.L_x_185) ;  /* 0xfffffffc00f08947 */ /* 0x004fea000383ffff */
[----:B------:R-:W-:Y:S05]  /*b500*/  BRA `(.L_x_186) ;  /* 0xffffff8000d07947 */ /* 0x000fea000383ffff */
.L_x_61:
[----:B------:R-:W-:-:S07]  /*b510*/  MOV R0, UR6 ;  /* 0x0000000600007c02 */ /* 0x000fce0008000f00 */
.L_x_187:
[----:B-1----:R1:W2:Y:S02]  /*b520*/  SYNCS.PHASECHK.TRANS64.TRYWAIT P0, [R0+URZ], R3 ;  /* 0x00000003000075a7 */ /* 0x0022a400080011ff */
[----:B--2---:R-:W-:Y:S05]  /*b530*/  @!P0 NANOSLEEP.SYNCS 0x989680 ;  /* 0x009896800000895d */ /* 0x004fea0003900000 */
[----:B------:R-:W2:Y:S02]  /*b540*/  @!P0 SYNCS.PHASECHK.TRANS64 P0, [R0+URZ], R3 ;  /* 0x00000003000085a7 */ /* 0x000ea400080010ff */
[----:B--2---:R-:W-:Y:S05]  /*b550*/  @!P0 BRA `(.L_x_187) ;  /* 0xfffffffc00f08947 */ /* 0x004fea000383ffff */
[----:B------:R-:W-:Y:S05]  /*b560*/  BRA `(.L_x_188) ;  /* 0xffffff8000dc7947 */ /* 0x000fea000383ffff */
.L_x_62:
[----:B------:R-:W-:-:S07]  /*b570*/  MOV R0, UR7 ;  /* 0x0000000700007c02 */ /* 0x000fce0008000f00 */
.L_x_189:
[----:B-1----:R1:W2:Y:S02]  /*b580*/  SYNCS.PHASECHK.TRANS64.TRYWAIT P0, [R0+URZ], R3 ;  /* 0x00000003000075a7 */ /* 0x0022a400080011ff */
[----:B--2---:R-:W-:Y:S05]  /*b590*/  @!P0 NANOSLEEP.SYNCS 0x989680 ;  /* 0x009896800000895d */ /* 0x004fea0003900000 */
[----:B------:R-:W2:Y:S02]  /*b5a0*/  @!P0 SYNCS.PHASECHK.TRANS64 P0, [R0+URZ], R3 ;  /* 0x00000003000085a7 */ /* 0x000ea400080010ff */
[----:B--2---:R-:W-:Y:S05]  /*b5b0*/  @!P0 BRA `(.L_x_189) ;  /* 0xfffffffc00f08947 */ /* 0x004fea000383ffff */
[----:B------:R-:W-:Y:S05]  /*b5c0*/  BRA `(.L_x_190) ;  /* 0xffffff8000e87947 */ /* 0x000fea000383ffff */
.L_x_67:
[----:B--2---:R2:W3:Y:S02]  /*b5d0*/  SYNCS.PHASECHK.TRANS64.TRYWAIT P0, [R0+URZ+0x80], R3 ;  /* 0x00008003000075a7 */ /* 0x0044e400080011ff */
[----:B---3--:R-:W-:Y:S05]  /*b5e0*/  @!P0 NANOSLEEP.SYNCS 0x989680 ;  /* 0x009896800000895d */ /* 0x008fea0003900000 */
[----:B------:R-:W3:Y:S02]  /*b5f0*/  @!P0 SYNCS.PHASECHK.TRANS64 P0, [R0+URZ+0x80], R3 ;  /* 0x00008003000085a7 */ /* 0x000ee400080010ff */
[----:B---3--:R-:W-:Y:S05]  /*b600*/  @!P0 BRA `(.L_x_67) ;  /* 0xfffffffc00f08947 */ /* 0x008fea000383ffff */
[----:B------:R-:W-:Y:S05]  /*b610*/  BRA `(.L_x_191) ;  /* 0xffffff8400ec7947 */ /* 0x000fea000383ffff */
.L_x_70:
[----:B------:R-:W-:Y:S07]  /*b620*/  MOV R0, UR7 ;  /* 0x0000000700007c02 */ /* 0x000fee0008000f00 */
.L_x_192:
[----:B--2---:R2:W3:Y:S02]  /*b630*/  SYNCS.PHASECHK.TRANS64.TRYWAIT P0, [R0+URZ+0x78], R3 ;  /* 0x00007803000075a7 */ /* 0x0044e400080011ff */
[----:B---3--:R-:W-:Y:S05]  /*b640*/  @!P0 NANOSLEEP.SYNCS 0x989680 ;  /* 0x009896800000895d */ /* 0x008fea0003900000 */
[----:B------:R-:W3:Y:S02]  /*b650*/  @!P0 SYNCS.PHASECHK.TRANS64 P0, [R0+URZ+0x78], R3 ;  /* 0x00007803000085a7 */ /* 0x000ee400080010ff */
[----:B---3--:R-:W-:Y:S05]  /*b660*/  @!P0 BRA `(.L_x_192) ;  /* 0xfffffffc00f08947 */ /* 0x008fea000383ffff */
[----:B------:R-:W-:Y:S05]  /*b670*/  BRA `(.L_x_69) ;  /* 0xffffff8800cc7947 */ /* 0x000fea000383ffff */
.L_x_73:
[----:B------:R-:W-:Y:S07]  /*b680*/  MOV R3, UR7 ;  /* 0x0000000700037c02 */ /* 0x000fee0008000f00 */
.L_x_193:
[----:B-1----:R1:W2:Y:S02]  /*b690*/  SYNCS.PHASECHK.TRANS64.TRYWAIT P0, [R3+URZ+0x50], R12 ;  /* 0x0000500c030075a7 */ /* 0x0022a400080011ff */
[----:B--2---:R-:W-:Y:S05]  /*b6a0*/  @!P0 NANOSLEEP.SYNCS 0x989680 ;  /* 0x009896800000895d */ /* 0x004fea0003900000 */
[----:B------:R-:W2:Y:S02]  /*b6b0*/  @!P0 SYNCS.PHASECHK.TRANS64 P0, [R3+URZ+0x50], R12 ;  /* 0x0000500c030085a7 */ /* 0x000ea400080010ff */
[----:B--2---:R-:W-:Y:S05]  /*b6c0*/  @!P0 BRA `(.L_x_193) ;  /* 0xfffffffc00f08947 */ /* 0x004fea000383ffff */
[----:B------:R-:W-:Y:S05]  /*b6d0*/  BRA `(.L_x_194) ;  /* 0xffffff8c00487947 */ /* 0x000fea000383ffff */
.L_x_74:
[----:B-1----:R-:W-:Y:S07]  /*b6e0*/  MOV R3, UR7 ;  /* 0x0000000700037c02 */ /* 0x002fee0008000f00 */
.L_x_195:
[----:B-1----:R1:W2:Y:S02]  /*b6f0*/  SYNCS.PHASECHK.TRANS64.TRYWAIT P0, [R3+URZ+0x58], R12 ;  /* 0x0000580c030075a7 */ /* 0x0022a400080011ff */
[----:B--2---:R-:W-:Y:S05]  /*b700*/  @!P0 NANOSLEEP.SYNCS 0x989680 ;  /* 0x009896800000895d */ /* 0x004fea0003900000 */
[----:B------:R-:W2:Y:S02]  /*b710*/  @!P0 SYNCS.PHASECHK.TRANS64 P0, [R3+URZ+0x58], R12 ;  /* 0x0000580c030085a7 */ /* 0x000ea400080010ff */
[----:B--2---:R-:W-:Y:S05]  /*b720*/  @!P0 BRA `(.L_x_195) ;  /* 0xfffffffc00f08947 */ /* 0x004fea000383ffff */
[----:B------:R-:W-:Y:S05]  /*b730*/  BRA `(.L_x_196) ;  /* 0xffffff8c00887947 */ /* 0x000fea000383ffff */
.L_x_75:
[----:B-1----:R-:W-:Y:S07]  /*b740*/  MOV R3, UR7 ;  /* 0x0000000700037c02 */ /* 0x002fee0008000f00 */
.L_x_197:
[----:B-1----:R1:W2:Y:S02]  /*b750*/  SYNCS.PHASECHK.TRANS64.TRYWAIT P0, [R3+URZ+0x60], R12 ;  /* 0x0000600c030075a7 */ /* 0x0022a400080011ff */
[----:B--2---:R-:W-:Y:S05]  /*b760*/  @!P0 NANOSLEEP.SYNCS 0x989680 ;  /* 0x009896800000895d */ /* 0x004fea0003900000 */
[----:B------:R-:W2:Y:S02]  /*b770*/  @!P0 SYNCS.PHASECHK.TRANS64 P0, [R3+URZ+0x60], R12 ;  /* 0x0000600c030085a7 */ /* 0x000ea400080010ff */
[----:B--2---:R-:W-:Y:S05]  /*b780*/  @!P0 BRA `(.L_x_197) ;  /* 0xfffffffc00f08947 */ /* 0x004fea000383ffff */
[----:B------:R-:W-:Y:S05]  /*b790*/  BRA `(.L_x_198) ;  /* 0xffffff8c00cc7947 */ /* 0x000fea000383ffff */
.L_x_76:
[----:B-1----:R-:W-:Y:S07]  /*b7a0*/  MOV R3, UR7 ;  /* 0x0000000700037c02 */ /* 0x002fee0008000f00 */
.L_x_199:
[----:B-1----:R1:W2:Y:S02]  /*b7b0*/  SYNCS.PHASECHK.TRANS64.TRYWAIT P0, [R3+URZ+0x68], R12 ;  /* 0x0000680c030075a7 */ /* 0x0022a400080011ff */
[----:B--2---:R-:W-:Y:S05]  /*b7c0*/  @!P0 NANOSLEEP.SYNCS 0x989680 ;  /* 0x009896800000895d */ /* 0x004fea0003900000 */
[----:B------:R-:W2:Y:S02]  /*b7d0*/  @!P0 SYNCS.PHASECHK.TRANS64 P0, [R3+URZ+0x68], R12 ;  /* 0x0000680c030085a7 */ /* 0x000ea400080010ff */
[----:B--2---:R-:W-:Y:S05]  /*b7e0*/  @!P0 BRA `(.L_x_199) ;  /* 0xfffffffc00f08947 */ /* 0x004fea000383ffff */
[----:B------:R-:W-:Y:S05]  /*b7f0*/  BRA `(.L_x_200) ;  /* 0xffffff9000147947 */ /* 0x000fea000383ffff */
.L_x_77:
[----:B-1----:R-:W-:Y:S07]  /*b800*/  MOV R3, UR7 ;  /* 0x0000000700037c02 */ /* 0x002fee0008000f00 */
.L_x_201:
[----:B-1----:R1:W2:Y:S02]  /*b810*/  SYNCS.PHASECHK.TRANS64.TRYWAIT P0, [R3+URZ+0x50], R20 ;  /* 0x00005014030075a7 */ /* 0x0022a400080011ff */
[----:B--2---:R-:W-:Y:S05]  /*b820*/  @!P0 NANOSLEEP.SYNCS 0x989680 ;  /* 0x009896800000895d */ /* 0x004fea0003900000 */
[----:B------:R-:W2:Y:S02]  /*b830*/  @!P0 SYNCS.PHASECHK.TRANS64 P0, [R3+URZ+0x50], R20 ;  /* 0x00005014030085a7 */ /* 0x000ea400080010ff */
[----:B--2---:R-:W-:Y:S05]  /*b840*/  @!P0 BRA `(.L_x_201) ;  /* 0xfffffffc00f08947 */ /* 0x004fea000383ffff */
[----:B------:R-:W-:Y:S05]  /*b850*/  BRA `(.L_x_202) ;  /* 0xffffff9000607947 */ /* 0x000fea000383ffff */
.L_x_78:
[----:B-1----:R-:W-:Y:S07]  /*b860*/  MOV R3, UR7 ;  /* 0x0000000700037c02 */ /* 0x002fee0008000f00 */
.L_x_203:
[----:B-1----:R1:W2:Y:S02]  /*b870*/  SYNCS.PHASECHK.TRANS64.TRYWAIT P0, [R3+URZ+0x58], R20 ;  /* 0x00005814030075a7 */ /* 0x0022a400080011ff */
[----:B--2---:R-:W-:Y:S05]  /*b880*/  @!P0 NANOSLEEP.SYNCS 0x989680 ;  /* 0x009896800000895d */ /* 0x004fea0003900000 */
[----:B------:R-:W2:Y:S02]  /*b890*/  @!P0 SYNCS.PHASECHK.TRANS64 P0, [R3+URZ+0x58], R20 ;  /* 0x00005814030085a7 */ /* 0x000ea400080010ff */
[----:B--2---:R-:W-:Y:S05]  /*b8a0*/  @!P0 BRA `(.L_x_203) ;  /* 0xfffffffc00f08947 */ /* 0x004fea000383ffff */
[----:B------:R-:W-:Y:S05]  /*b8b0*/  BRA `(.L_x_204) ;  /* 0xffffff9000a87947 */ /* 0x000fea000383ffff */
.L_x_79:
[----:B-1----:R-:W-:Y:S07]  /*b8c0*/  MOV R3, UR7 ;  /* 0x0000000700037c02 */ /* 0x002fee0008000f00 */
.L_x_205:
[----:B-1----:R1:W2:Y:S02]  /*b8d0*/  SYNCS.PHASECHK.TRANS64.TRYWAIT P0, [R3+URZ+0x60], R20 ;  /* 0x00006014030075a7 */ /* 0x0022a400080011ff */
[----:B--2---:R-:W-:Y:S05]  /*b8e0*/  @!P0 NANOSLEEP.SYNCS 0x989680 ;  /* 0x009896800000895d */ /* 0x004fea0003900000 */
[----:B------:R-:W2:Y:S02]  /*b8f0*/  @!P0 SYNCS.PHASECHK.TRANS64 P0, [R3+URZ+0x60], R20 ;  /* 0x00006014030085a7 */ /* 0x000ea400080010ff */
[----:B--2---:R-:W-:Y:S05]  /*b900*/  @!P0 BRA `(.L_x_205) ;  /* 0xfffffffc00f08947 */ /* 0x004fea000383ffff */
[----:B------:R-:W-:Y:S05]  /*b910*/  BRA `(.L_x_206) ;  /* 0xffffff9000f07947 */ /* 0x000fea000383ffff */
.L_x_80:
[----:B------:R-:W-:Y:S07]  /*b920*/  MOV R3, UR7 ;  /* 0x0000000700037c02 */ /* 0x000fee0008000f00 */
.L_x_207:
[----:B-1----:R1:W2:Y:S02]  /*b930*/  SYNCS.PHASECHK.TRANS64.TRYWAIT P0, [R3+URZ+0x68], R20 ;  /* 0x00006814030075a7 */ /* 0x0022a400080011ff */
[----:B--2---:R-:W-:Y:S05]  /*b940*/  @!P0 NANOSLEEP.SYNCS 0x989680 ;  /* 0x009896800000895d */ /* 0x004fea0003900000 */
[----:B------:R-:W2:Y:S02]  /*b950*/  @!P0 SYNCS.PHASECHK.TRANS64 P0, [R3+URZ+0x68], R20 ;  /* 0x00006814030085a7 */ /* 0x000ea400080010ff */
[----:B--2---:R-:W-:Y:S05]  /*b960*/  @!P0 BRA `(.L_x_207) ;  /* 0xfffffffc00f08947 */ /* 0x004fea000383ffff */
[----:B------:R-:W-:Y:S05]  /*b970*/  BRA `(.L_x_208) ;  /* 0xffffff9400787947 */ /* 0x000fea000383ffff */
.L_x_82:
[----:B------:R-:W-:-:S07]  /*b980*/  MOV R3, UR7 ;  /* 0x0000000700037c02 */ /* 0x000fce0008000f00 */
.L_x_209:
[----:B-1----:R1:W3:Y:S02]  /*b990*/  SYNCS.PHASECHK.TRANS64.TRYWAIT P0, [R3+URZ+0x50], R12 ;  /* 0x0000500c030075a7 */ /* 0x0022e400080011ff */
[----:B---3--:R-:W-:Y:S05]  /*b9a0*/  @!P0 NANOSLEEP.SYNCS 0x989680 ;  /* 0x009896800000895d */ /* 0x008fea0003900000 */
[----:B------:R-:W3:Y:S02]  /*b9b0*/  @!P0 SYNCS.PHASECHK.TRANS64 P0, [R3+URZ+0x50], R12 ;  /* 0x0000500c030085a7 */ /* 0x000ee400080010ff */
[----:B---3--:R-:W-:Y:S05]  /*b9c0*/  @!P0 BRA `(.L_x_209) ;  /* 0xfffffffc00f08947 */ /* 0x008fea000383ffff */
[----:B------:R-:W-:Y:S05]  /*b9d0*/  BRA `(.L_x_210) ;  /* 0xffffff9400e07947 */ /* 0x000fea000383ffff */
.L_x_83:
[----:B-1----:R-:W-:-:S07]  /*b9e0*/  MOV R3, UR7 ;  /* 0x0000000700037c02 */ /* 0x002fce0008000f00 */
.L_x_211:
[----:B-1----:R1:W3:Y:S02]  /*b9f0*/  SYNCS.PHASECHK.TRANS64.TRYWAIT P0, [R3+URZ+0x58], R12 ;  /* 0x0000580c030075a7 */ /* 0x0022e400080011ff */
[----:B---3--:R-:W-:Y:S05]  /*ba00*/  @!P0 NANOSLEEP.SYNCS 0x989680 ;  /* 0x009896800000895d */ /* 0x008fea0003900000 */
[----:B------:R-:W3:Y:S02]  /*ba10*/  @!P0 SYNCS.PHASECHK.TRANS64 P0, [R3+URZ+0x58], R12 ;  /* 0x0000580c030085a7 */ /* 0x000ee400080010ff */
[----:B---3--:R-:W-:Y:S05]  /*ba20*/  @!P0 BRA `(.L_x_211) ;  /* 0xfffffffc00f08947 */ /* 0x008fea000383ffff */
[----:B------:R-:W-:Y:S05]  /*ba30*/  BRA `(.L_x_212) ;  /* 0xffffff9400d07947 */ /* 0x000fea000383ffff */
.L_x_84:
[----:B-1----:R-:W-:-:S07]  /*ba40*/  MOV R3, UR7 ;  /* 0x0000000700037c02 */ /* 0x002fce0008000f00 */
.L_x_213:
[----:B-1----:R1:W3:Y:S02]  /*ba50*/  SYNCS.PHASECHK.TRANS64.TRYWAIT P0, [R3+URZ+0x60], R12 ;  /* 0x0000600c030075a7 */ /* 0x0022e400080011ff */
[----:B---3--:R-:W-:Y:S05]  /*ba60*/  @!P0 NANOSLEEP.SYNCS 0x989680 ;  /* 0x009896800000895d */ /* 0x008fea0003900000 */
[----:B------:R-:W3:Y:S02]  /*ba70*/  @!P0 SYNCS.PHASECHK.TRANS64 P0, [R3+URZ+0x60], R12 ;  /* 0x0000600c030085a7 */ /* 0x000ee400080010ff */
[----:B---3--:R-:W-:Y:S05]  /*ba80*/  @!P0 BRA `(.L_x_213) ;  /* 0xfffffffc00f08947 */ /* 0x008fea000383ffff */
[----:B------:R-:W-:Y:S05]  /*ba90*/  BRA `(.L_x_214) ;  /* 0xffffff9400c47947 */ /* 0x000fea000383ffff */
.L_x_86:
[----:B--2---:R2:W4:Y:S02]  /*baa0*/  SYNCS.PHASECHK.TRANS64.TRYWAIT P0, [R0+URZ+0x80], R3 ;  /* 0x00008003000075a7 */ /* 0x00452400080011ff */
[----:B----4-:R-:W-:Y:S05]  /*bab0*/  @!P0 NANOSLEEP.SYNCS 0x989680 ;  /* 0x009896800000895d */ /* 0x010fea0003900000 */
[----:B------:R-:W4:Y:S02]  /*bac0*/  @!P0 SYNCS.PHASECHK.TRANS64 P0, [R0+URZ+0x80], R3 ;  /* 0x00008003000085a7 */ /* 0x000f2400080010ff */
[----:B----4-:R-:W-:Y:S05]  /*bad0*/  @!P0 BRA `(.L_x_86) ;  /* 0xfffffffc00f08947 */ /* 0x010fea000383ffff */
[----:B------:R-:W-:Y:S05]  /*bae0*/  BRA `(.L_x_215) ;  /* 0xffffff9800887947 */ /* 0x000fea000383ffff */
.L_x_97:
[----:B-1----:R-:W-:Y:S04]  /*baf0*/  MOV R2, UR48 ;  /* 0x0000003000027c02 */ /* 0x002fe80008000f00 */
[----:B------:R1:W3:Y:S03]  /*bb00*/  SYNCS.PHASECHK.TRANS64.TRYWAIT P1, [R2+URZ+0x30], R3 ;  /* 0x00003003020075a7 */ /* 0x0002e600080211ff */
[----:B---3--:R-:W-:Y:S05]  /*bb10*/  @!P1 NANOSLEEP.SYNCS 0x989680 ;  /* 0x009896800000995d */ /* 0x008fea0003900000 */
[----:B------:R-:W3:Y:S02]  /*bb20*/  @!P1 SYNCS.PHASECHK.TRANS64 P1, [R2+URZ+0x30], R3 ;  /* 0x00003003020095a7 */ /* 0x000ee400080210ff */
[----:B---3--:R-:W-:Y:S05]  /*bb30*/  @!P1 BRA `(.L_x_97) ;  /* 0xfffffffc00ec9947 */ /* 0x008fea000383ffff */
[----:B------:R-:W-:Y:S05]  /*bb40*/  BRA `(.L_x_96) ;  /* 0xffffffa400907947 */ /* 0x000fea000383ffff */
.L_x_99:
[----:B-1----:R1:W4:Y:S02]  /*bb50*/  SYNCS.PHASECHK.TRANS64.TRYWAIT P0, [R87+URZ+0xa0], R0 ;  /* 0x0000a000570075a7 */ /* 0x00232400080011ff */
[----:B----4-:R-:W-:Y:S05]  /*bb60*/  @!P0 NANOSLEEP.SYNCS 0x989680 ;  /* 0x009896800000895d */ /* 0x010fea0003900000 */
[----:B------:R-:W4:Y:S02]  /*bb70*/  @!P0 SYNCS.PHASECHK.TRANS64 P0, [R87+URZ+0xa0], R0 ;  /* 0x0000a000570085a7 */ /* 0x000f2400080010ff */
[----:B----4-:R-:W-:Y:S05]  /*bb80*/  @!P0 BRA `(.L_x_99) ;  /* 0xfffffffc00f08947 */ /* 0x010fea000383ffff */
[----:B------:R-:W-:Y:S05]  /*bb90*/  BRA `(.L_x_98) ;  /* 0xffffffa400b87947 */ /* 0x000fea000383ffff */
.L_x_108:
[----:B-1----:R1:W2:Y:S02]  /*bba0*/  SYNCS.PHASECHK.TRANS64.TRYWAIT P0, [R3+URZ+0x30], R0 ;  /* 0x00003000030075a7 */ /* 0x0022a400080011ff */
[----:B--2---:R-:W-:Y:S05]  /*bbb0*/  @!P0 NANOSLEEP.SYNCS 0x989680 ;  /* 0x009896800000895d */ /* 0x004fea0003900000 */
[----:B------:R-:W2:Y:S02]  /*bbc0*/  @!P0 SYNCS.PHASECHK.TRANS64 P0, [R3+URZ+0x30], R0 ;  /* 0x00003000030085a7 */ /* 0x000ea400080010ff */
[----:B--2---:R-:W-:Y:S05]  /*bbd0*/  @!P0 BRA `(.L_x_108) ;  /* 0xfffffffc00f08947 */ /* 0x004fea000383ffff */
[----:B------:R-:W-:Y:S05]  /*bbe0*/  BRA `(.L_x_107) ;  /* 0xffffffac00d47947 */ /* 0x000fea000383ffff */
.L_x_116:
[----:B-1----:R1:W2:Y:S02]  /*bbf0*/  SYNCS.PHASECHK.TRANS64.TRYWAIT P0, [R91+URZ+0x30], R6 ;  /* 0x000030065b0075a7 */ /* 0x0022a400080011ff */
[----:B--2---:R-:W-:Y:S05]  /*bc00*/  @!P0 NANOSLEEP.SYNCS 0x989680 ;  /* 0x009896800000895d */ /* 0x004fea0003900000 */
[----:B------:R-:W2:Y:S02]  /*bc10*/  @!P0 SYNCS.PHASECHK.TRANS64 P0, [R91+URZ+0x30], R6 ;  /* 0x000030065b0085a7 */ /* 0x000ea400080010ff */
[----:B--2---:R-:W-:Y:S05]  /*bc20*/  @!P0 BRA `(.L_x_116) ;  /* 0xfffffffc00f08947 */ /* 0x004fea000383ffff */
[----:B------:R-:W-:Y:S05]  /*bc30*/  BRA `(.L_x_115) ;  /* 0xffffffb800147947 */ /* 0x000fea000383ffff */
.L_x_124:
[----:B-1----:R1:W2:Y:S02]  /*bc40*/  SYNCS.PHASECHK.TRANS64.TRYWAIT P0, [R91+URZ+0x30], R6 ;  /* 0x000030065b0075a7 */ /* 0x0022a400080011ff */
[----:B--2---:R-:W-:Y:S05]  /*bc50*/  @!P0 NANOSLEEP.SYNCS 0x989680 ;  /* 0x009896800000895d */ /* 0x004fea0003900000 */
[----:B------:R-:W2:Y:S02]  /*bc60*/  @!P0 SYNCS.PHASECHK.TRANS64 P0, [R91+URZ+0x30], R6 ;  /* 0x000030065b0085a7 */ /* 0x000ea400080010ff */
[----:B--2---:R-:W-:Y:S05]  /*bc70*/  @!P0 BRA `(.L_x_124) ;  /* 0xfffffffc00f08947 */ /* 0x004fea000383ffff */
[----:B------:R-:W-:Y:S05]  /*bc80*/  BRA `(.L_x_123) ;  /* 0xffffffc000587947 */ /* 0x000fea000383ffff */
.L_x_132:
[----:B-1----:R1:W2:Y:S02]  /*bc90*/  SYNCS.PHASECHK.TRANS64.TRYWAIT P0, [R92+URZ+0x30], R5 ;  /* 0x000030055c0075a7 */ /* 0x0022a400080011ff */
[----:B--2---:R-:W-:Y:S05]  /*bca0*/  @!P0 NANOSLEEP.SYNCS 0x989680 ;  /* 0x009896800000895d */ /* 0x004fea0003900000 */
[----:B------:R-:W2:Y:S02]  /*bcb0*/  @!P0 SYNCS.PHASECHK.TRANS64 P0, [R92+URZ+0x30], R5 ;  /* 0x000030055c0085a7 */ /* 0x000ea400080010ff */
[----:B--2---:R-:W-:Y:S05]  /*bcc0*/  @!P0 BRA `(.L_x_132) ;  /* 0xfffffffc00f08947 */ /* 0x004fea000383ffff */
[----:B------:R-:W-:Y:S05]  /*bcd0*/  BRA `(.L_x_131) ;  /* 0xffffffc800a87947 */ /* 0x000fea000383ffff */
.L_x_140:
[----:B-1----:R1:W2:Y:S02]  /*bce0*/  SYNCS.PHASECHK.TRANS64.TRYWAIT P0, [R92+URZ+0x30], R5 ;  /* 0x000030055c0075a7 */ /* 0x0022a400080011ff */
[----:B--2---:R-:W-:Y:S05]  /*bcf0*/  @!P0 NANOSLEEP.SYNCS 0x989680 ;  /* 0x009896800000895d */ /* 0x004fea0003900000 */
[----:B------:R-:W2:Y:S02]  /*bd00*/  @!P0 SYNCS.PHASECHK.TRANS64 P0, [R92+URZ+0x30], R5 ;  /* 0x000030055c0085a7 */ /* 0x000ea400080010ff */
[----:B--2---:R-:W-:Y:S05]  /*bd10*/  @!P0 BRA `(.L_x_140) ;  /* 0xfffffffc00f08947 */ /* 0x004fea000383ffff */
[----:B------:R-:W-:Y:S05]  /*bd20*/  BRA `(.L_x_139) ;  /* 0xffffffd400087947 */ /* 0x000fea000383ffff */
.L_x_148:
[----:B-1----:R1:W2:Y:S02]  /*bd30*/  SYNCS.PHASECHK.TRANS64.TRYWAIT P0, [R92+URZ+0x30], R5 ;  /* 0x000030055c0075a7 */ /* 0x0022a400080011ff */
[----:B--2---:R-:W-:Y:S05]  /*bd40*/  @!P0 NANOSLEEP.SYNCS 0x989680 ;  /* 0x009896800000895d */ /* 0x004fea0003900000 */
[----:B------:R-:W2:Y:S02]  /*bd50*/  @!P0 SYNCS.PHASECHK.TRANS64 P0, [R92+URZ+0x30], R5 ;  /* 0x000030055c0085a7 */ /* 0x000ea400080010ff */
[----:B--2---:R-:W-:Y:S05]  /*bd60*/  @!P0 BRA `(.L_x_148) ;  /* 0xfffffffc00f08947 */ /* 0x004fea000383ffff */
[----:B------:R-:W-:Y:S05]  /*bd70*/  BRA `(.L_x_147) ;  /* 0xffffffdc005c7947 */ /* 0x000fea000383ffff */
.L_x_156:
[----:B-1----:R1:W2:Y:S02]  /*bd80*/  SYNCS.PHASECHK.TRANS64.TRYWAIT P0, [R92+URZ+0x30], R5 ;  /* 0x000030055c0075a7 */ /* 0x0022a400080011ff */
[----:B--2---:R-:W-:Y:S05]  /*bd90*/  @!P0 NANOSLEEP.SYNCS 0x989680 ;  /* 0x009896800000895d */ /* 0x004fea0003900000 */
[----:B------:R-:W2:Y:S02]  /*bda0*/  @!P0 SYNCS.PHASECHK.TRANS64 P0, [R92+URZ+0x30], R5 ;  /* 0x000030055c0085a7 */ /* 0x000ea400080010ff */
[----:B--2---:R-:W-:Y:S05]  /*bdb0*/  @!P0 BRA `(.L_x_156) ;  /* 0xfffffffc00f08947 */ /* 0x004fea000383ffff */
[----:B------:R-:W-:Y:S05]  /*bdc0*/  BRA `(.L_x_155) ;  /* 0xffffffe400b07947 */ /* 0x000fea000383ffff */
        .weak           $__internal_0_$__cuda_sm10x_tcgen05_guardrail_trap_col_being_dealloced_not_returned_by_alloc
        .type           $__internal_0_$__cuda_sm10x_tcgen05_guardrail_trap_col_being_dealloced_not_returned_by_alloc,@function
        .size           $__internal_0_$__cuda_sm10x_tcgen05_guardrail_trap_col_being_dealloced_not_returned_by_alloc,($__internal_1_$__cuda_sm10x_tcgen05_guardrail_trap_phase_invalid_during_alloc - $__internal_0_$__cuda_sm10x_tcgen05_guardrail_trap_col_being_dealloced_not_returned_by_alloc)
$__internal_0_$__cuda_sm10x_tcgen05_guardrail_trap_col_being_dealloced_not_returned_by_alloc:
[----:B------:R-:W-:Y:S05]  /*bdd0*/  BPT.TRAP 0x1 ;  /* 0x000000040000795c */ /* 0x000fea0000300000 */
[----:B------:R-:W-:-:S04]  /*bde0*/  HFMA2 R3, -RZ, RZ, 0, 0 ;  /* 0x00000000ff037431 */ /* 0x000fc800000001ff */
[----:B------:R-:W-:Y:S05]  /*bdf0*/  RET.REL.NODEC R2 `(_ZN7cutlass13device_kernelINS_4gemm6kernel13GemmUniversalIN4cute5tupleIJiiiiEEENS1_10collective13CollectiveMmaINS1_35MainloopSm100TmaUmmaWarpSpecializedILi3ELi2ELi4ENS5_IJNS4_1CILi1EEESB_SB_EEEEENS5_IJNSA_ILi128EEESE_NSA_ILi64EEEEEENS_10tfloat32_tENS5_IJlSB_lEEESH_SI_NS4_8TiledMMAINS4_8MMA_AtomIJNS4_17SM100_MMA_TF32_SSISH_SH_fLi128ELi128ELNS4_4UMMA5MajorE0ELSN_0ELNSM_7ScaleInE0ELSO_0EEEEEENS4_6LayoutISC_NS5_IJNSA_ILi0EEESS_SS_EEEEENS5_IJNS4_10UnderscoreESV_SV_EEEEENS4_13SM90_TMA_LOADENS4_14ComposedLayoutINS4_7SwizzleILi3ELi4ELi3EEENS4_18smem_ptr_flag_bitsILi32EEENSR_INS5_IJNSA_ILi8EEENSA_ILi32EEEEEENS5_IJS15_SB_EEEEEEEvNS4_8identityESY_S19_vS1A_EENS_8epilogue10collective18CollectiveEpilogueINS1C_23Sm100TmaWarpSpecializedILi4ELi2ELi16ELb1ELb0EEEJSG_NS5_IJNSR_ISE_SB_EENSR_INSA_ILi16EEESB_EEEEESH_SI_SH_SI_NS1C_6fusion15FusionCallbacksIS1G_NS1L_17LinearCombinationISH_fSH_fLNS_15FloatRoundStyleE2EEESG_S1K_JEEENS4_5SM1004TMEM4LOAD26SM100_TMEM_LOAD_32dp32b16xESY_NSZ_INS10_ILi2ELi4ELi3EEES13_NSR_INS5_IJS14_S1I_EEENS5_IJS1I_SB_EEEEEEENS4_39AutoVectorizingCopyWithAssumedAlignmentILi128EEENS4_14SM90_TMA_STOREES1Z_S21_S21_EEEvvEEEEvNT_6ParamsE) ;  /* 0xffffff4002807950 */ /* 0x000fea0003c3ffff */
        .weak           $__internal_1_$__cuda_sm10x_tcgen05_guardrail_trap_phase_invalid_during_alloc
        .type           $__internal_1_$__cuda_sm10x_tcgen05_guardrail_trap_phase_invalid_during_alloc,@function
        .size           $__internal_1_$__cuda_sm10x_tcgen05_guardrail_trap_phase_invalid_during_alloc,($__internal_2_$__cuda_sm10x_tcgen05_guardrail_trap_unallocated_columns_being_dealloced - $__internal_1_$__cuda_sm10x_tcgen05_guardrail_trap_phase_invalid_during_alloc)
$__internal_1_$__cuda_sm10x_tcgen05_guardrail_trap_phase_invalid_during_alloc:
[----:B------:R-:W-:Y:S05]  /*be00*/  BPT.TRAP 0x1 ;  /* 0x000000040000795c */ /* 0x000fea0000300000 */
[----:B------:R-:W-:-:S04]  /*be10*/  MOV R3, 0x0 ;  /* 0x0000000000037802 */ /* 0x000fc80000000f00 */
[----:B------:R-:W-:Y:S05]  /*be20*/  RET.REL.NODEC R2 `(_ZN7cutlass13device_kernelINS_4gemm6kernel13GemmUniversalIN4cute5tupleIJiiiiEEENS1_10collective13CollectiveMmaINS1_35MainloopSm100TmaUmmaWarpSpecializedILi3ELi2ELi4ENS5_IJNS4_1CILi1EEESB_SB_EEEEENS5_IJNSA_ILi128EEESE_NSA_ILi64EEEEEENS_10tfloat32_tENS5_IJlSB_lEEESH_SI_NS4_8TiledMMAINS4_8MMA_AtomIJNS4_17SM100_MMA_TF32_SSISH_SH_fLi128ELi128ELNS4_4UMMA5MajorE0ELSN_0ELNSM_7ScaleInE0ELSO_0EEEEEENS4_6LayoutISC_NS5_IJNSA_ILi0EEESS_SS_EEEEENS5_IJNS4_10UnderscoreESV_SV_EEEEENS4_13SM90_TMA_LOADENS4_14ComposedLayoutINS4_7SwizzleILi3ELi4ELi3EEENS4_18smem_ptr_flag_bitsILi32EEENSR_INS5_IJNSA_ILi8EEENSA_ILi32EEEEEENS5_IJS15_SB_EEEEEEEvNS4_8identityESY_S19_vS1A_EENS_8epilogue10collective18CollectiveEpilogueINS1C_23Sm100TmaWarpSpecializedILi4ELi2ELi16ELb1ELb0EEEJSG_NS5_IJNSR_ISE_SB_EENSR_INSA_ILi16EEESB_EEEEESH_SI_SH_SI_NS1C_6fusion15FusionCallbacksIS1G_NS1L_17LinearCombinationISH_fSH_fLNS_15FloatRoundStyleE2EEESG_S1K_JEEENS4_5SM1004TMEM4LOAD26SM100_TMEM_LOAD_32dp32b16xESY_NSZ_INS10_ILi2ELi4ELi3EEES13_NSR_INS5_IJS14_S1I_EEENS5_IJS1I_SB_EEEEEEENS4_39AutoVectorizingCopyWithAssumedAlignmentILi128EEENS4_14SM90_TMA_STOREES1Z_S21_S21_EEEvvEEEEvNT_6ParamsE) ;  /* 0xffffff4002747950 */ /* 0x000fea0003c3ffff */
        .weak           $__internal_2_$__cuda_sm10x_tcgen05_guardrail_trap_unallocated_columns_being_dealloced
        .type           $__internal_2_$__cuda_sm10x_tcgen05_guardrail_trap_unallocated_columns_being_dealloced,@function
        .size           $__internal_2_$__cuda_sm10x_tcgen05_guardrail_trap_unallocated_columns_being_dealloced,(.L_x_217 - $__internal_2_$__cuda_sm10x_tcgen05_guardrail_trap_unallocated_columns_being_dealloced)
$__internal_2_$__cuda_sm10x_tcgen05_guardrail_trap_unallocated_columns_being_dealloced:
[----:B------:R-:W-:Y:S05]  /*be30*/  BPT.TRAP 0x1 ;  /* 0x000000040000795c */ /* 0x000fea0000300000 */
[----:B------:R-:W-:-:S04]  /*be40*/  HFMA2 R3, -RZ, RZ, 0, 0 ;  /* 0x00000000ff037431 */ /* 0x000fc800000001ff */
[----:B------:R-:W-:Y:S05]  /*be50*/  RET.REL.NODEC R2 `(_ZN7cutlass13device_kernelINS_4gemm6kernel13GemmUniversalIN4cute5tupleIJiiiiEEENS1_10collective13CollectiveMmaINS1_35MainloopSm100TmaUmmaWarpSpecializedILi3ELi2ELi4ENS5_IJNS4_1CILi1EEESB_SB_EEEEENS5_IJNSA_ILi128EEESE_NSA_ILi64EEEEEENS_10tfloat32_tENS5_IJlSB_lEEESH_SI_NS4_8TiledMMAINS4_8MMA_AtomIJNS4_17SM100_MMA_TF32_SSISH_SH_fLi128ELi128ELNS4_4UMMA5MajorE0ELSN_0ELNSM_7ScaleInE0ELSO_0EEEEEENS4_6LayoutISC_NS5_IJNSA_ILi0EEESS_SS_EEEEENS5_IJNS4_10UnderscoreESV_SV_EEEEENS4_13SM90_TMA_LOADENS4_14ComposedLayoutINS4_7SwizzleILi3ELi4ELi3EEENS4_18smem_ptr_flag_bitsILi32EEENSR_INS5_IJNSA_ILi8EEENSA_ILi32EEEEEENS5_IJS15_SB_EEEEEEEvNS4_8identityESY_S19_vS1A_EENS_8epilogue10collective18CollectiveEpilogueINS1C_23Sm100TmaWarpSpecializedILi4ELi2ELi16ELb1ELb0EEEJSG_NS5_IJNSR_ISE_SB_EENSR_INSA_ILi16EEESB_EEEEESH_SI_SH_SI_NS1C_6fusion15FusionCallbacksIS1G_NS1L_17LinearCombinationISH_fSH_fLNS_15FloatRoundStyleE2EEESG_S1K_JEEENS4_5SM1004TMEM4LOAD26SM100_TMEM_LOAD_32dp32b16xESY_NSZ_INS10_ILi2ELi4ELi3EEES13_NSR_INS5_IJS14_S1I_EEENS5_IJS1I_SB_EEEEEEENS4_39AutoVectorizingCopyWithAssumedAlignmentILi128EEENS4_14SM90_TMA_STOREES1Z_S21_S21_EEEvvEEEEvNT_6ParamsE) ;  /* 0xffffff4002687950 */ /* 0x000fea0003c3ffff */
.L_x_216:
[----:B------:R-:W-:-:S00]  /*be60*/  BRA `(.L_x_216) ;  /* 0xfffffffc00fc7947 */ /* 0x000fc0000383ffff */
[----:B------:R-:W-:-:S00]  /*be70*/  NOP ;  /* 0x0000000000007918 */ /* 0x000fc00000000000 */
        /* <DEDUP_REMOVED lines=8> */
.L_x_217:


//--------------------- .nv.global.init           --------------------------
	.section	.nv.global.init,"aw",@progbits
.nv.global.init:
	.type		$str$27,@object
	.size		$str$27,($str$28 - $str$27)
$str$27:
        /*0000*/ 	.byte	0x28, 0x61, 0x64, 0x64, 0x72, 0x65, 0x73, 0x73, 0x20, 0x26, 0x20, 0x6d, 0x61, 0x73, 0x6b, 0x29
        /*0010*/ 	.byte	0x20, 0x3d, 0x3d, 0x20, 0x30, 0x00
	.type		$str$28,@object
	.size		$str$28,($str$26 - $str$28)
$str$28:
        /*0016*/ 	.byte	0x2f, 0x74, 0x6d, 0x70, 0x2f, 0x63, 0x75, 0x74, 0x6c, 0x61, 0x73, 0x73, 0x5f, 0x73, 0x77, 0x65
        /*0026*/ 	.byte	0x65, 0x70, 0x5f, 0x73, 0x72, 0x63, 0x2f, 0x69, 0x6e, 0x63, 0x6c, 0x75, 0x64, 0x65, 0x2f, 0x63
        /*0036*/ 	.byte	0x75, 0x74, 0x65, 0x2f, 0x70, 0x6f, 0x69, 0x6e, 0x74, 0x65, 0x72, 0x5f, 0x66, 0x6c, 0x61, 0x67
        /*0046*/ 	.byte	0x67, 0x65, 0x64, 0x2e, 0x68, 0x70, 0x70, 0x00
	.type		$str$26,@object
	.size		$str$26,($str$25 - $str$26)
$str$26:
        /*004e*/ 	.byte	0x2f, 0x74, 0x6d, 0x70, 0x2f, 0x63, 0x75, 0x74, 0x6c, 0x61, 0x73, 0x73, 0x5f, 0x73, 0x77, 0x65
        /*005e*/ 	.byte	0x65, 0x70, 0x5f, 0x73, 0x72, 0x63, 0x2f, 0x69, 0x6e, 0x63, 0x6c, 0x75, 0x64, 0x65, 0x2f, 0x63
        /*006e*/ 	.byte	0x75, 0x74, 0x65, 0x2f, 0x61, 0x74, 0x6f, 0x6d, 0x2f, 0x63, 0x6f, 0x70, 0x79, 0x5f, 0x74, 0x72
        /*007e*/ 	.byte	0x61, 0x69, 0x74, 0x73, 0x5f, 0x73, 0x6d, 0x31, 0x30, 0x30, 0x2e, 0x68, 0x70, 0x70, 0x00
	.type		$str$25,@object
	.size		$str$25,(__unnamed_1 - $str$25)
$str$25:
        /*008d*/ 	.byte	0x28, 0x28, 0x75, 0x69, 0x6e, 0x74, 0x33, 0x32, 0x5f, 0x74, 0x28, 0x74, 0x68, 0x72, 0x65, 0x61
        /*009d*/ 	.byte	0x64, 0x49, 0x64, 0x78, 0x2e, 0x78, 0x29, 0x20, 0x2f, 0x20, 0x33, 0x32, 0x29, 0x20, 0x25, 0x20
        /*00ad*/ 	.byte	0x34, 0x29, 0x20, 0x3d, 0x3d, 0x20, 0x28, 0x28, 0x28, 0x74, 0x6d, 0x65, 0x6d, 0x5f, 0x61, 0x64
        /*00bd*/ 	.byte	0x64, 0x72, 0x20, 0x3e, 0x3e, 0x20, 0x31, 0x36, 0x29, 0x20, 0x2f, 0x20, 0x33, 0x32, 0x29, 0x20
        /*00cd*/ 	.byte	0x25, 0x20, 0x34, 0x29, 0x00
	.type		__unnamed_1,@object
	.size		__unnamed_1,(__unnamed_2 - __unnamed_1)
__unnamed_1:
        /*00d2*/ 	.byte	0x61, 0x75, 0x74, 0x6f, 0x20, 0x63, 0x75, 0x74, 0x65, 0x3a, 0x3a, 0x61, 0x73, 0x5f, 0x70, 0x6f
        /* <DEDUP_REMOVED lines=24> */
        /*0262*/ 	.byte	0x32, 0x30, 0x34, 0x38, 0x3e, 0x3e, 0x3e, 0x3e, 0x5d, 0x00
	.type		__unnamed_2,@object
	.size		__unnamed_2,(.L_2 - __unnamed_2)
__unnamed_2:
        /* <DEDUP_REMOVED lines=42> */
        /*050c*/ 	.byte	0x3e, 0x5d, 0x00
.L_2:


//--------------------- .nv.shared._ZN7cutlass13device_kernelINS_4gemm6kernel13GemmUniversalIN4cute5tupleIJiiiiEEENS1_10collective13CollectiveMmaINS1_35MainloopSm100TmaUmmaWarpSpecializedILi3ELi2ELi4ENS5_IJNS4_1CILi1EEESB_SB_EEEEENS5_IJNSA_ILi128EEESE_NSA_ILi64EEEEEENS_10tfloat32_tENS5_IJlSB_lEEESH_SI_NS4_8TiledMMAINS4_8MMA_AtomIJNS4_17SM100_MMA_TF32_SSISH_SH_fLi128ELi128ELNS4_4UMMA5MajorE0ELSN_0ELNSM_7ScaleInE0ELSO_0EEEEEENS4_6LayoutISC_NS5_IJNSA_ILi0EEESS_SS_EEEEENS5_IJNS4_10UnderscoreESV_SV_EEEEENS4_13SM90_TMA_LOADENS4_14ComposedLayoutINS4_7SwizzleILi3ELi4ELi3EEENS4_18smem_ptr_flag_bitsILi32EEENSR_INS5_IJNSA_ILi8EEENSA_ILi32EEEEEENS5_IJS15_SB_EEEEEEEvNS4_8identityESY_S19_vS1A_EENS_8epilogue10collective18CollectiveEpilogueINS1C_23Sm100TmaWarpSpecializedILi4ELi2ELi16ELb1ELb0EEEJSG_NS5_IJNSR_ISE_SB_EENSR_INSA_ILi16EEESB_EEEEESH_SI_SH_SI_NS1C_6fusion15FusionCallbacksIS1G_NS1L_17LinearCombinationISH_fSH_fLNS_15FloatRoundStyleE2EEESG_S1K_JEEENS4_5SM1004TMEM4LOAD26SM100_TMEM_LOAD_32dp32b16xESY_NSZ_INS10_ILi2ELi4ELi3EEES13_NSR_INS5_IJS14_S1I_EEENS5_IJS1I_SB_EEEEEEENS4_39AutoVectorizingCopyWithAssumedAlignmentILi128EEENS4_14SM90_TMA_STOREES1Z_S21_S21_EEEvvEEEEvNT_6ParamsE --------------------------
	.section	.nv.shared._ZN7cutlass13device_kernelINS_4gemm6kernel13GemmUniversalIN4cute5tupleIJiiiiEEENS1_10collective13CollectiveMmaINS1_35MainloopSm100TmaUmmaWarpSpecializedILi3ELi2ELi4ENS5_IJNS4_1CILi1EEESB_SB_EEEEENS5_IJNSA_ILi128EEESE_NSA_ILi64EEEEEENS_10tfloat32_tENS5_IJlSB_lEEESH_SI_NS4_8TiledMMAINS4_8MMA_AtomIJNS4_17SM100_MMA_TF32_SSISH_SH_fLi128ELi128ELNS4_4UMMA5MajorE0ELSN_0ELNSM_7ScaleInE0ELSO_0EEEEEENS4_6LayoutISC_NS5_IJNSA_ILi0EEESS_SS_EEEEENS5_IJNS4_10UnderscoreESV_SV_EEEEENS4_13SM90_TMA_LOADENS4_14ComposedLayoutINS4_7SwizzleILi3ELi4ELi3EEENS4_18smem_ptr_flag_bitsILi32EEENSR_INS5_IJNSA_ILi8EEENSA_ILi32EEEEEENS5_IJS15_SB_EEEEEEEvNS4_8identityESY_S19_vS1A_EENS_8epilogue10collective18CollectiveEpilogueINS1C_23Sm100TmaWarpSpecializedILi4ELi2ELi16ELb1ELb0EEEJSG_NS5_IJNSR_ISE_SB_EENSR_INSA_ILi16EEESB_EEEEESH_SI_SH_SI_NS1C_6fusion15FusionCallbacksIS1G_NS1L_17LinearCombinationISH_fSH_fLNS_15FloatRoundStyleE2EEESG_S1K_JEEENS4_5SM1004TMEM4LOAD26SM100_TMEM_LOAD_32dp32b16xESY_NSZ_INS10_ILi2ELi4ELi3EEES13_NSR_INS5_IJS14_S1I_EEENS5_IJS1I_SB_EEEEEEENS4_39AutoVectorizingCopyWithAssumedAlignmentILi128EEENS4_14SM90_TMA_STOREES1Z_S21_S21_EEEvvEEEEvNT_6ParamsE,"aw",@nobits
	.sectionflags	@""
	.align	16
	.zero		1024


//--------------------- .nv.shared.reserved.0     --------------------------
	.section	.nv.shared.reserved.0,"aw",@nobits
	.weak		__nv_reservedSMEM_offset_0_alias
	.size		__nv_reservedSMEM_offset_0_alias, 0, 64
	.other		__nv_reservedSMEM_offset_0_alias,@"STO_CUDA_RESERVED_SHARED STV_DEFAULT"
__nv_reservedSMEM_offset_0_alias:
	.zero		0
.nv.shared.reserved.0:
	.zero		64
	.weak		__nv_reservedSMEM_tcgen05_partition
	.type		__nv_reservedSMEM_tcgen05_partition,@object
	.size		__nv_reservedSMEM_tcgen05_partition,(.L_0 - __nv_reservedSMEM_tcgen05_partition)
__nv_reservedSMEM_tcgen05_partition:
	.zero		32
.L_0:


//--------------------- .nv.global                --------------------------
	.section	.nv.global,"aw",@nobits
.nv.global:
	.type		_ZN39_INTERNAL_c78f4782_4_k_cu_5b815266_94854cute1_E,@object
	.size		_ZN39_INTERNAL_c78f4782_4_k_cu_5b815266_94854cute1_E,(_ZN39_INTERNAL_c78f4782_4_k_cu_5b815266_94854cuda3std3__45__cpo6cbeginE - _ZN39_INTERNAL_c78f4782_4_k_cu_5b815266_94854cute1_E)
_ZN39_INTERNAL_c78f4782_4_k_cu_5b815266_94854cute1_E:
	.zero		1
	.type		_ZN39_INTERNAL_c78f4782_4_k_cu_5b815266_94854cuda3std3__45__cpo6cbeginE,@object
	.size		_ZN39_INTERNAL_c78f4782_4_k_cu_5b815266_94854cuda3std3__45__cpo6cbeginE,(_ZN39_INTERNAL_c78f4782_4_k_cu_5b815266_94854cuda3std3__48in_placeE - _ZN39_INTERNAL_c78f4782_4_k_cu_5b815266_94854cuda3std3__45__cpo6cbeginE)
_ZN39_INTERNAL_c78f4782_4_k_cu_5b815266_94854cuda3std3__45__cpo6cbeginE:
	.zero		1
	.type		_ZN39_INTERNAL_c78f4782_4_k_cu_5b815266_94854cuda3std3__48in_placeE,@object
	.size		_ZN39_INTERNAL_c78f4782_4_k_cu_5b815266_94854cuda3std3__48in_placeE,(_ZN39_INTERNAL_c78f4782_4_k_cu_5b815266_94854cuda3std6ranges3__45__cpo9iter_moveE - _ZN39_INTERNAL_c78f4782_4_k_cu_5b815266_94854cuda3std3__48in_placeE)
_ZN39_INTERNAL_c78f4782_4_k_cu_5b815266_94854cuda3std3__48in_placeE:
	.zero		1
	.type		_ZN39_INTERNAL_c78f4782_4_k_cu_5b815266_94854cuda3std6ranges3__45__cpo9iter_moveE,@object
	.size		_ZN39_INTERNAL_c78f4782_4_k_cu_5b815266_94854cuda3std6ranges3__45__cpo9iter_moveE,(_ZN39_INTERNAL_c78f4782_4_k_cu_5b815266_94854cuda3std3__45__cpo5beginE - _ZN39_INTERNAL_c78f4782_4_k_cu_5b815266_94854cuda3std6ranges3__45__cpo9iter_moveE)
_ZN39_INTERNAL_c78f4782_4_k_cu_5b815266_94854cuda3std6ranges3__45__cpo9iter_moveE:
	.zero		1
	.type		_ZN39_INTERNAL_c78f4782_4_k_cu_5b815266_94854cuda3std3__45__cpo5beginE,@object
	.size		_ZN39_INTERNAL_c78f4782_4_k_cu_5b815266_94854cuda3std3__45__cpo5beginE,(_ZN39_INTERNAL_c78f4782_4_k_cu_5b815266_94854cuda3std3__441_GLOBAL__N__c78f4782_4_k_cu_5b815266_94856ignoreE - _ZN39_INTERNAL_c78f4782_4_k_cu_5b815266_94854cuda3std3__45__cpo5beginE)
_ZN39_INTERNAL_c78f4782_4_k_cu_5b815266_94854cuda3std3__45__cpo5beginE:
	.zero		1
	.type		_ZN39_INTERNAL_c78f4782_4_k_cu_5b815266_94854cuda3std3__441_GLOBAL__N__c78f4782_4_k_cu_5b815266_94856ignoreE,@object
	.size		_ZN39_INTERNAL_c78f4782_4_k_cu_5b815266_94854cuda3std3__441_GLOBAL__N__c78f4782_4_k_cu_5b815266_94856ignoreE,(_ZN39_INTERNAL_c78f4782_4_k_cu_5b815266_94854cute7productE - _ZN39_INTERNAL_c78f4782_4_k_cu_5b815266_94854cuda3std3__441_GLOBAL__N__c78f4782_4_k_cu_5b815266_94856ignoreE)
_ZN39_INTERNAL_c78f4782_4_k_cu_5b815266_94854cuda3std3__441_GLOBAL__N__c78f4782_4_k_cu_5b815266_94856ignoreE:
	.zero		1
	.type		_ZN39_INTERNAL_c78f4782_4_k_cu_5b815266_94854cute7productE,@object
	.size		_ZN39_INTERNAL_c78f4782_4_k_cu_5b815266_94854cute7productE,(_ZN39_INTERNAL_c78f4782_4_k_cu_5b815266_94854cuda3std3__45__cpo3endE - _ZN39_INTERNAL_c78f4782_4_k_cu_5b815266_94854cute7productE)
_ZN39_INTERNAL_c78f4782_4_k_cu_5b815266_94854cute7productE:
	.zero		1
	.type		_ZN39_INTERNAL_c78f4782_4_k_cu_5b815266_94854cuda3std3__45__cpo3endE,@object
	.size		_ZN39_INTERNAL_c78f4782_4_k_cu_5b815266_94854cuda3std3__45__cpo3endE,(_ZN39_INTERNAL_c78f4782_4_k_cu_5b815266_94854cuda3std3__419piecewise_constructE - _ZN39_INTERNAL_c78f4782_4_k_cu_5b815266_94854cuda3std3__45__cpo3endE)
_ZN39_INTERNAL_c78f4782_4_k_cu_5b815266_94854cuda3std3__45__cpo3endE:
	.zero		1
	.type		_ZN39_INTERNAL_c78f4782_4_k_cu_5b815266_94854cuda3std3__419piecewise_constructE,@object
	.size		_ZN39_INTERNAL_c78f4782_4_k_cu_5b815266_94854cuda3std3__419piecewise_constructE,(_ZN39_INTERNAL_c78f4782_4_k_cu_5b815266_94854cuda3std3__45__cpo4cendE - _ZN39_INTERNAL_c78f4782_4_k_cu_5b815266_94854cuda3std3__419piecewise_constructE)
_ZN39_INTERNAL_c78f4782_4_k_cu_5b815266_94854cuda3std3__419piecewise_constructE:
	.zero		1
	.type		_ZN39_INTERNAL_c78f4782_4_k_cu_5b815266_94854cuda3std3__45__cpo4cendE,@object
	.size		_ZN39_INTERNAL_c78f4782_4_k_cu_5b815266_94854cuda3std3__45__cpo4cendE,(_ZN39_INTERNAL_c78f4782_4_k_cu_5b815266_94854cuda3std6ranges3__45__cpo4swapE - _ZN39_INTERNAL_c78f4782_4_k_cu_5b815266_94854cuda3std3__45__cpo4cendE)
_ZN39_INTERNAL_c78f4782_4_k_cu_5b815266_94854cuda3std3__45__cpo4cendE:
	.zero		1
	.type		_ZN39_INTERNAL_c78f4782_4_k_cu_5b815266_94854cuda3std6ranges3__45__cpo4swapE,@object
	.size		_ZN39_INTERNAL_c78f4782_4_k_cu_5b815266_94854cuda3std6ranges3__45__cpo4swapE,(.L_10 - _ZN39_INTERNAL_c78f4782_4_k_cu_5b815266_94854cuda3std6ranges3__45__cpo4swapE)
_ZN39_INTERNAL_c78f4782_4_k_cu_5b815266_94854cuda3std6ranges3__45__cpo4swapE:
	.zero		1
.L_10:


//--------------------- .nv.constant0._ZN7cutlass13device_kernelINS_4gemm6kernel13GemmUniversalIN4cute5tupleIJiiiiEEENS1_10collective13CollectiveMmaINS1_35MainloopSm100TmaUmmaWarpSpecializedILi3ELi2ELi4ENS5_IJNS4_1CILi1EEESB_SB_EEEEENS5_IJNSA_ILi128EEESE_NSA_ILi64EEEEEENS_10tfloat32_tENS5_IJlSB_lEEESH_SI_NS4_8TiledMMAINS4_8MMA_AtomIJNS4_17SM100_MMA_TF32_SSISH_SH_fLi128ELi128ELNS4_4UMMA5MajorE0ELSN_0ELNSM_7ScaleInE0ELSO_0EEEEEENS4_6LayoutISC_NS5_IJNSA_ILi0EEESS_SS_EEEEENS5_IJNS4_10UnderscoreESV_SV_EEEEENS4_13SM90_TMA_LOADENS4_14ComposedLayoutINS4_7SwizzleILi3ELi4ELi3EEENS4_18smem_ptr_flag_bitsILi32EEENSR_INS5_IJNSA_ILi8EEENSA_ILi32EEEEEENS5_IJS15_SB_EEEEEEEvNS4_8identityESY_S19_vS1A_EENS_8epilogue10collective18CollectiveEpilogueINS1C_23Sm100TmaWarpSpecializedILi4ELi2ELi16ELb1ELb0EEEJSG_NS5_IJNSR_ISE_SB_EENSR_INSA_ILi16EEESB_EEEEESH_SI_SH_SI_NS1C_6fusion15FusionCallbacksIS1G_NS1L_17LinearCombinationISH_fSH_fLNS_15FloatRoundStyleE2EEESG_S1K_JEEENS4_5SM1004TMEM4LOAD26SM100_TMEM_LOAD_32dp32b16xESY_NSZ_INS10_ILi2ELi4ELi3EEES13_NSR_INS5_IJS14_S1I_EEENS5_IJS1I_SB_EEEEEEENS4_39AutoVectorizingCopyWithAssumedAlignmentILi128EEENS4_14SM90_TMA_STOREES1Z_S21_S21_EEEvvEEEEvNT_6ParamsE --------------------------
	.section	.nv.constant0._ZN7cutlass13device_kernelINS_4gemm6kernel13GemmUniversalIN4cute5tupleIJiiiiEEENS1_10collective13CollectiveMmaINS1_35MainloopSm100TmaUmmaWarpSpecializedILi3ELi2ELi4ENS5_IJNS4_1CILi1EEESB_SB_EEEEENS5_IJNSA_ILi128EEESE_NSA_ILi64EEEEEENS_10tfloat32_tENS5_IJlSB_lEEESH_SI_NS4_8TiledMMAINS4_8MMA_AtomIJNS4_17SM100_MMA_TF32_SSISH_SH_fLi128ELi128ELNS4_4UMMA5MajorE0ELSN_0ELNSM_7ScaleInE0ELSO_0EEEEEENS4_6LayoutISC_NS5_IJNSA_ILi0EEESS_SS_EEEEENS5_IJNS4_10UnderscoreESV_SV_EEEEENS4_13SM90_TMA_LOADENS4_14ComposedLayoutINS4_7SwizzleILi3ELi4ELi3EEENS4_18smem_ptr_flag_bitsILi32EEENSR_INS5_IJNSA_ILi8EEENSA_ILi32EEEEEENS5_IJS15_SB_EEEEEEEvNS4_8identityESY_S19_vS1A_EENS_8epilogue10collective18CollectiveEpilogueINS1C_23Sm100TmaWarpSpecializedILi4ELi2ELi16ELb1ELb0EEEJSG_NS5_IJNSR_ISE_SB_EENSR_INSA_ILi16EEESB_EEEEESH_SI_SH_SI_NS1C_6fusion15FusionCallbacksIS1G_NS1L_17LinearCombinationISH_fSH_fLNS_15FloatRoundStyleE2EEESG_S1K_JEEENS4_5SM1004TMEM4LOAD26SM100_TMEM_LOAD_32dp32b16xESY_NSZ_INS10_ILi2ELi4ELi3EEES13_NSR_INS5_IJS14_S1I_EEENS5_IJS1I_SB_EEEEEEENS4_39AutoVectorizingCopyWithAssumedAlignmentILi128EEENS4_14SM90_TMA_STOREES1Z_S21_S21_EEEvvEEEEvNT_6ParamsE,"a",@progbits
	.sectionflags	@""
	.align	4
.nv.constant0._ZN7cutlass13device_kernelINS_4gemm6kernel13GemmUniversalIN4cute5tupleIJiiiiEEENS1_10collective13CollectiveMmaINS1_35MainloopSm100TmaUmmaWarpSpecializedILi3ELi2ELi4ENS5_IJNS4_1CILi1EEESB_SB_EEEEENS5_IJNSA_ILi128EEESE_NSA_ILi64EEEEEENS_10tfloat32_tENS5_IJlSB_lEEESH_SI_NS4_8TiledMMAINS4_8MMA_AtomIJNS4_17SM100_MMA_TF32_SSISH_SH_fLi128ELi128ELNS4_4UMMA5MajorE0ELSN_0ELNSM_7ScaleInE0ELSO_0EEEEEENS4_6LayoutISC_NS5_IJNSA_ILi0EEESS_SS_EEEEENS5_IJNS4_10UnderscoreESV_SV_EEEEENS4_13SM90_TMA_LOADENS4_14ComposedLayoutINS4_7SwizzleILi3ELi4ELi3EEENS4_18smem_ptr_flag_bitsILi32EEENSR_INS5_IJNSA_ILi8EEENSA_ILi32EEEEEENS5_IJS15_SB_EEEEEEEvNS4_8identityESY_S19_vS1A_EENS_8epilogue10collective18CollectiveEpilogueINS1C_23Sm100TmaWarpSpecializedILi4ELi2ELi16ELb1ELb0EEEJSG_NS5_IJNSR_ISE_SB_EENSR_INSA_ILi16EEESB_EEEEESH_SI_SH_SI_NS1C_6fusion15FusionCallbacksIS1G_NS1L_17LinearCombinationISH_fSH_fLNS_15FloatRoundStyleE2EEESG_S1K_JEEENS4_5SM1004TMEM4LOAD26SM100_TMEM_LOAD_32dp32b16xESY_NSZ_INS10_ILi2ELi4ELi3EEES13_NSR_INS5_IJS14_S1I_EEENS5_IJS1I_SB_EEEEEEENS4_39AutoVectorizingCopyWithAssumedAlignmentILi128EEENS4_14SM90_TMA_STOREES1Z_S21_S21_EEEvvEEEEvNT_6ParamsE:
	.zero		2944


//--------------------- SYMBOLS --------------------------

	.type		.nv.reservedSmem.offset0,@object
	.size		.nv.reservedSmem.offset0,0x4
	.type		.nv.reservedSmem.cap,@object
	.size		.nv.reservedSmem.cap,0x4
	.type		__assertfail,@function
